// auto-generated by cutlass_sweep.gemm — config: {"arch": "sm_90", "cluster_m": 1, "cluster_n": 1, "dtype": "bf16", "dtype_b": "bf16", "layout": "nt", "stages": 0, "tile_k": 16, "tile_m": 192, "tile_n": 8}
#include "cutlass/cutlass.h"
#include "cutlass/gemm/collective/collective_builder.hpp"
#include "cutlass/gemm/device/gemm_universal_adapter.h"
#include "cutlass/gemm/kernel/gemm_universal.hpp"
#include "cutlass/epilogue/collective/collective_builder.hpp"

using ElemA = cutlass::bfloat16_t;
using ElemB = cutlass::bfloat16_t;
using ElemCD = cutlass::bfloat16_t;
using Acc  = float;
using TileShape    = cute::Shape<cute::_192, cute::_8, cute::_16>;
using ClusterShape = cute::Shape<cute::_1, cute::_1, cute::_1>;

using CollectiveEpilogue = typename cutlass::epilogue::collective::CollectiveBuilder<
    cutlass::arch::Sm90, cutlass::arch::OpClassTensorOp,
    TileShape, ClusterShape,
    cutlass::epilogue::collective::EpilogueTileAuto,
    Acc, Acc,
    ElemCD, cutlass::layout::RowMajor, 128 / cutlass::sizeof_bits<ElemCD>::value,
    ElemCD, cutlass::layout::RowMajor, 128 / cutlass::sizeof_bits<ElemCD>::value,
    cutlass::epilogue::collective::EpilogueScheduleAuto
  >::CollectiveOp;

using CollectiveMainloop = typename cutlass::gemm::collective::CollectiveBuilder<
    cutlass::arch::Sm90, cutlass::arch::OpClassTensorOp,
    ElemA, cutlass::layout::RowMajor, 128 / cutlass::sizeof_bits<ElemA>::value,
    ElemB, cutlass::layout::ColumnMajor, 128 / cutlass::sizeof_bits<ElemB>::value,
    Acc,
    TileShape, ClusterShape,
    cutlass::gemm::collective::StageCountAutoCarveout<static_cast<int>(sizeof(typename CollectiveEpilogue::SharedStorage))>,
    cutlass::gemm::collective::KernelScheduleAuto
  >::CollectiveOp;

using GemmKernel = cutlass::gemm::kernel::GemmUniversal<
    cute::Shape<int,int,int,int>,
    CollectiveMainloop,
    CollectiveEpilogue
>;
using Gemm = cutlass::gemm::device::GemmUniversalAdapter<GemmKernel>;

// Force the device kernel symbol into the cubin without needing a host main.
auto* _anchor = &cutlass::device_kernel<GemmKernel>;


// ===== COMPILED SASS (sm_90a) =====

	.target	sm_90a

	.elftype	@"ET_EXEC"


//--------------------- .note.nv.tkinfo           --------------------------
	.section	.note.nv.tkinfo,"",@"SHT_NOTE"
	.sectionflags	@"SHF_NOTE_NV_TKINFO"
	.tkinfo
        /*0018*/ 	.word	0x00000002
        /*0030*/ 	.string	""
        /*0030*/ 	.string	"ptxas"
        /*0030*/ 	.string	"Cuda compilation tools, release 13.0, V13.0.88"
        /*0030*/ 	.string	"Build cuda_13.0.r13.0/compiler.36424714_0"
        /*0030*/ 	.string	"-arch sm_90a -m 64 "



//--------------------- .note.nv.cuinfo           --------------------------
	.section	.note.nv.cuinfo,"",@"SHT_NOTE"
	.sectionflags	@"SHF_NOTE_NV_CUINFO"
        /*0018*/ 	.short	0x0002
        /*001a*/ 	.short	0x005a
        /*001c*/ 	.short	0x0082
	.zero		2


//--------------------- .nv.info                  --------------------------
	.section	.nv.info,"",@"SHT_CUDA_INFO"
	.align	4


	//----- nvinfo : EIATTR_REGCOUNT
	.align		4
        /*0000*/ 	.byte	0x04, 0x2f
        /*0002*/ 	.short	(.L_15 - .L_14)
	.align		4
.L_14:
        /*0004*/ 	.word	index@(_ZN7cutlass13device_kernelINS_4gemm6kernel13GemmUniversalIN4cute5tupleIJiiiiEEENS1_10collective13CollectiveMmaINS1_34MainloopSm90TmaGmmaWarpSpecializedILi36ENS5_IJNS4_1CILi1EEESB_SB_EEENS1_35KernelTmaWarpSpecializedCooperativeEEENS5_IJNSA_ILi192EEENSA_ILi8EEENSA_ILi16EEEEEENS_10bfloat16_tENS5_IJlSB_lEEESJ_SK_NS4_8TiledMMAINS4_8MMA_AtomIJNS4_4SM904GMMA26MMA_64x8x16_F32BF16BF16_SSILNSO_5MajorE0ELSQ_0ELNSO_7ScaleInE1ELSR_1EEEEEENS4_6LayoutINS5_IJNSA_ILi2EEESB_SB_EEENS5_IJSB_NSA_ILi0EEESX_EEEEENS5_IJNS4_10UnderscoreES10_S10_EEEEENS4_13SM90_TMA_LOADENS4_14ComposedLayoutINS4_7SwizzleILi1ELi4ELi3EEENS4_18smem_ptr_flag_bitsILi16EEENSU_INS5_IJSG_SH_EEENS5_IJSH_SB_EEEEEEEvNS4_8identityES13_S1C_vS1D_EENS_8epilogue10collective6detail29Sm90TmaWarpSpecializedAdapterINS1G_15DefaultEpilogueISJ_SK_SK_NS1F_6thread17LinearCombinationISJ_Li1EffLNS1K_9ScaleType4KindE0ELNS_15FloatRoundStyleE2ESJ_EENS1_15EpilogueDefaultEEEEEvvEEEEvNT_6ParamsE)
        /*0008*/ 	.word	0x000000a8


	//----- nvinfo : EIATTR_FRAME_SIZE
	.align		4
.L_15:
        /*000c*/ 	.byte	0x04, 0x11
        /*000e*/ 	.short	(.L_17 - .L_16)
	.align		4
.L_16:
        /*0010*/ 	.word	index@(_ZN7cutlass13device_kernelINS_4gemm6kernel13GemmUniversalIN4cute5tupleIJiiiiEEENS1_10collective13CollectiveMmaINS1_34MainloopSm90TmaGmmaWarpSpecializedILi36ENS5_IJNS4_1CILi1EEESB_SB_EEENS1_35KernelTmaWarpSpecializedCooperativeEEENS5_IJNSA_ILi192EEENSA_ILi8EEENSA_ILi16EEEEEENS_10bfloat16_tENS5_IJlSB_lEEESJ_SK_NS4_8TiledMMAINS4_8MMA_AtomIJNS4_4SM904GMMA26MMA_64x8x16_F32BF16BF16_SSILNSO_5MajorE0ELSQ_0ELNSO_7ScaleInE1ELSR_1EEEEEENS4_6LayoutINS5_IJNSA_ILi2EEESB_SB_EEENS5_IJSB_NSA_ILi0EEESX_EEEEENS5_IJNS4_10UnderscoreES10_S10_EEEEENS4_13SM90_TMA_LOADENS4_14ComposedLayoutINS4_7SwizzleILi1ELi4ELi3EEENS4_18smem_ptr_flag_bitsILi16EEENSU_INS5_IJSG_SH_EEENS5_IJSH_SB_EEEEEEEvNS4_8identityES13_S1C_vS1D_EENS_8epilogue10collective6detail29Sm90TmaWarpSpecializedAdapterINS1G_15DefaultEpilogueISJ_SK_SK_NS1F_6thread17LinearCombinationISJ_Li1EffLNS1K_9ScaleType4KindE0ELNS_15FloatRoundStyleE2ESJ_EENS1_15EpilogueDefaultEEEEEvvEEEEvNT_6ParamsE)
        /*0014*/ 	.word	0x00000000


	//----- nvinfo : EIATTR_MIN_STACK_SIZE
	.align		4
.L_17:
        /*0018*/ 	.byte	0x04, 0x12
        /*001a*/ 	.short	(.L_19 - .L_18)
	.align		4
.L_18:
        /*001c*/ 	.word	index@(_ZN7cutlass13device_kernelINS_4gemm6kernel13GemmUniversalIN4cute5tupleIJiiiiEEENS1_10collective13CollectiveMmaINS1_34MainloopSm90TmaGmmaWarpSpecializedILi36ENS5_IJNS4_1CILi1EEESB_SB_EEENS1_35KernelTmaWarpSpecializedCooperativeEEENS5_IJNSA_ILi192EEENSA_ILi8EEENSA_ILi16EEEEEENS_10bfloat16_tENS5_IJlSB_lEEESJ_SK_NS4_8TiledMMAINS4_8MMA_AtomIJNS4_4SM904GMMA26MMA_64x8x16_F32BF16BF16_SSILNSO_5MajorE0ELSQ_0ELNSO_7ScaleInE1ELSR_1EEEEEENS4_6LayoutINS5_IJNSA_ILi2EEESB_SB_EEENS5_IJSB_NSA_ILi0EEESX_EEEEENS5_IJNS4_10UnderscoreES10_S10_EEEEENS4_13SM90_TMA_LOADENS4_14ComposedLayoutINS4_7SwizzleILi1ELi4ELi3EEENS4_18smem_ptr_flag_bitsILi16EEENSU_INS5_IJSG_SH_EEENS5_IJSH_SB_EEEEEEEvNS4_8identityES13_S1C_vS1D_EENS_8epilogue10collective6detail29Sm90TmaWarpSpecializedAdapterINS1G_15DefaultEpilogueISJ_SK_SK_NS1F_6thread17LinearCombinationISJ_Li1EffLNS1K_9ScaleType4KindE0ELNS_15FloatRoundStyleE2ESJ_EENS1_15EpilogueDefaultEEEEEvvEEEEvNT_6ParamsE)
        /*0020*/ 	.word	0x00000000
.L_19:


//--------------------- .nv.compat                --------------------------
	.section	.nv.compat,"",@"SHT_CUDA_COMPAT_INFO"
	.align	4
        /*0000*/ 	.byte	0x02, 0x09, 0x01, 0x00, 0x02, 0x02, 0x04, 0x00, 0x02, 0x05, 0x05, 0x00, 0x03, 0x07, 0x01, 0x01
        /*0010*/ 	.byte	0x02, 0x03, 0x01, 0x00, 0x02, 0x06, 0x01, 0x00, 0x04, 0x0b, 0x08, 0x00, 0x00, 0x00, 0x00, 0x00
        /*0020*/ 	.byte	0x00, 0x00, 0x00, 0x00


//--------------------- .nv.info._ZN7cutlass13device_kernelINS_4gemm6kernel13GemmUniversalIN4cute5tupleIJiiiiEEENS1_10collective13CollectiveMmaINS1_34MainloopSm90TmaGmmaWarpSpecializedILi36ENS5_IJNS4_1CILi1EEESB_SB_EEENS1_35KernelTmaWarpSpecializedCooperativeEEENS5_IJNSA_ILi192EEENSA_ILi8EEENSA_ILi16EEEEEENS_10bfloat16_tENS5_IJlSB_lEEESJ_SK_NS4_8TiledMMAINS4_8MMA_AtomIJNS4_4SM904GMMA26MMA_64x8x16_F32BF16BF16_SSILNSO_5MajorE0ELSQ_0ELNSO_7ScaleInE1ELSR_1EEEEEENS4_6LayoutINS5_IJNSA_ILi2EEESB_SB_EEENS5_IJSB_NSA_ILi0EEESX_EEEEENS5_IJNS4_10UnderscoreES10_S10_EEEEENS4_13SM90_TMA_LOADENS4_14ComposedLayoutINS4_7SwizzleILi1ELi4ELi3EEENS4_18smem_ptr_flag_bitsILi16EEENSU_INS5_IJSG_SH_EEENS5_IJSH_SB_EEEEEEEvNS4_8identityES13_S1C_vS1D_EENS_8epilogue10collective6detail29Sm90TmaWarpSpecializedAdapterINS1G_15DefaultEpilogueISJ_SK_SK_NS1F_6thread17LinearCombinationISJ_Li1EffLNS1K_9ScaleType4KindE0ELNS_15FloatRoundStyleE2ESJ_EENS1_15EpilogueDefaultEEEEEvvEEEEvNT_6ParamsE --------------------------
	.section	.nv.info._ZN7cutlass13device_kernelINS_4gemm6kernel13GemmUniversalIN4cute5tupleIJiiiiEEENS1_10collective13CollectiveMmaINS1_34MainloopSm90TmaGmmaWarpSpecializedILi36ENS5_IJNS4_1CILi1EEESB_SB_EEENS1_35KernelTmaWarpSpecializedCooperativeEEENS5_IJNSA_ILi192EEENSA_ILi8EEENSA_ILi16EEEEEENS_10bfloat16_tENS5_IJlSB_lEEESJ_SK_NS4_8TiledMMAINS4_8MMA_AtomIJNS4_4SM904GMMA26MMA_64x8x16_F32BF16BF16_SSILNSO_5MajorE0ELSQ_0ELNSO_7ScaleInE1ELSR_1EEEEEENS4_6LayoutINS5_IJNSA_ILi2EEESB_SB_EEENS5_IJSB_NSA_ILi0EEESX_EEEEENS5_IJNS4_10UnderscoreES10_S10_EEEEENS4_13SM90_TMA_LOADENS4_14ComposedLayoutINS4_7SwizzleILi1ELi4ELi3EEENS4_18smem_ptr_flag_bitsILi16EEENSU_INS5_IJSG_SH_EEENS5_IJSH_SB_EEEEEEEvNS4_8identityES13_S1C_vS1D_EENS_8epilogue10collective6detail29Sm90TmaWarpSpecializedAdapterINS1G_15DefaultEpilogueISJ_SK_SK_NS1F_6thread17LinearCombinationISJ_Li1EffLNS1K_9ScaleType4KindE0ELNS_15FloatRoundStyleE2ESJ_EENS1_15EpilogueDefaultEEEEEvvEEEEvNT_6ParamsE,"",@"SHT_CUDA_INFO"
	.sectionflags	@""
	.align	4


	//----- nvinfo : EIATTR_CUDA_API_VERSION
	.align		4
        /*0000*/ 	.byte	0x04, 0x37
        /*0002*/ 	.short	(.L_21 - .L_20)
.L_20:
        /*0004*/ 	.word	0x00000082


	//----- nvinfo : EIATTR_KPARAM_INFO
	.align		4
.L_21:
        /*0008*/ 	.byte	0x04, 0x17
        /*000a*/ 	.short	(.L_23 - .L_22)
.L_22:
        /*000c*/ 	.word	0x00000000
        /*0010*/ 	.short	0x0000
        /*0012*/ 	.short	0x0070
        /*0014*/ 	.byte	0x00, 0xf0, 0x01, 0x10


	//----- nvinfo : EIATTR_SPARSE_MMA_MASK
	.align		4
.L_23:
        /*0018*/ 	.byte	0x03, 0x50
        /*001a*/ 	.short	0x0000


	//----- nvinfo : EIATTR_MAXREG_COUNT
	.align		4
        /*001c*/ 	.byte	0x03, 0x1b
        /*001e*/ 	.short	0x00a8


	//----- nvinfo : EIATTR_NUM_BARRIERS
	.align		4
        /*0020*/ 	.byte	0x02, 0x4c
        /*0022*/ 	.byte	0x01
	.zero		1


	//----- nvinfo : EIATTR_EXTERNS
	.align		4
        /*0024*/ 	.byte	0x04, 0x0f
        /*0026*/ 	.short	(.L_25 - .L_24)


	//   ....[0]....
	.align		4
.L_24:
        /*0028*/ 	.word	index@(__assertfail)


	//----- nvinfo : EIATTR_MERCURY_ISA_VERSION
	.align		4
.L_25:
        /*002c*/ 	.byte	0x03, 0x5f
        /*002e*/ 	.short	0x0101


	//----- nvinfo : EIATTR_INT_WARP_WIDE_INSTR_OFFSETS
	.align		4
        /*0030*/ 	.byte	0x04, 0x31
        /*0032*/ 	.short	(.L_27 - .L_26)


	//   ....[0]....
.L_26:
        /*0034*/ 	.word	0x000007e0


	//   ....[1]....
        /*0038*/ 	.word	0x000007f0


	//   ....[2]....
        /*003c*/ 	.word	0x00000910


	//----- nvinfo : EIATTR_COOP_GROUP_MASK_REGIDS
	.align		4
.L_27:
        /*0040*/ 	.byte	0x04, 0x29
        /*0042*/ 	.short	(.L_29 - .L_28)


	//   ....[0]....
.L_28:
        /*0044*/ 	.word	0xffffffff


	//   ....[1]....
        /*0048*/ 	.word	0xffffffff


	//   ....[2]....
        /*004c*/ 	.word	0xffffffff


	//   ....[3]....
        /*0050*/ 	.word	0xffffffff


	//   ....[4]....
        /*0054*/ 	.word	0xffffffff


	//----- nvinfo : EIATTR_COOP_GROUP_INSTR_OFFSETS
	.align		4
.L_29:
        /*0058*/ 	.byte	0x04, 0x28
        /*005a*/ 	.short	(.L_31 - .L_30)


	//   ....[0]....
.L_30:
        /*005c*/ 	.word	0x00000060


	//   ....[1]....
        /*0060*/ 	.word	0x00000070


	//   ....[2]....
        /*0064*/ 	.word	0x00000130


	//   ....[3]....
        /*0068*/ 	.word	0x000006f0


	//   ....[4]....
        /*006c*/ 	.word	0x00001610


	//----- nvinfo : EIATTR_REG_RECONFIG
	.align		4
.L_31:
        /*0070*/ 	.byte	0x01, 0x54
	.zero		2


	//----- nvinfo : EIATTR_SYSCALL_OFFSETS
	.align		4
        /*0074*/ 	.byte	0x04, 0x46
        /*0076*/ 	.short	(.L_33 - .L_32)


	//   ....[0]....
.L_32:
        /*0078*/ 	.word	0x00001800


	//----- nvinfo : EIATTR_MBARRIER_INSTR_OFFSETS
	.align		4
.L_33:
        /*007c*/ 	.byte	0x04, 0x39
        /*007e*/ 	.short	(.L_35 - .L_34)


	//   ....[0]....
.L_34:
        /*0080*/ 	.word	0x00000250
        /*0084*/ 	.word	0x000000ff
        /*0088*/ 	.word	0x00000000
        /*008c*/ 	.short	0x0100
        /*008e*/ 	.byte	0x08
	.zero		1


	//   ....[1]....
        /*0090*/ 	.word	0x00000260
        /*0094*/ 	.word	0x000000ff
        /*0098*/ 	.word	0x00000120
        /*009c*/ 	.short	0x0100
        /*009e*/ 	.byte	0x08
	.zero		1


	//   ....[2]....
        /*00a0*/ 	.word	0x00000270
        /*00a4*/ 	.word	0x000000ff
        /*00a8*/ 	.word	0x00000008
        /*00ac*/ 	.short	0x0100
        /*00ae*/ 	.byte	0x08
	.zero		1


	//   ....[3]....
        /*00b0*/ 	.word	0x00000280
        /*00b4*/ 	.word	0x000000ff
        /*00b8*/ 	.word	0x00000128
        /*00bc*/ 	.short	0x0100
        /*00be*/ 	.byte	0x08
	.zero		1


	//   ....[4]....
        /*00c0*/ 	.word	0x00000290
        /*00c4*/ 	.word	0x000000ff
        /*00c8*/ 	.word	0x00000010
        /*00cc*/ 	.short	0x0100
        /*00ce*/ 	.byte	0x08
	.zero		1


	//   ....[5]....
        /*00d0*/ 	.word	0x000002a0
        /*00d4*/ 	.word	0x000000ff
        /*00d8*/ 	.word	0x00000130
        /*00dc*/ 	.short	0x0100
        /*00de*/ 	.byte	0x08
	.zero		1


	//   ....[6]....
        /*00e0*/ 	.word	0x000002b0
        /*00e4*/ 	.word	0x000000ff
        /*00e8*/ 	.word	0x00000018
        /*00ec*/ 	.short	0x0100
        /*00ee*/ 	.byte	0x08
	.zero		1


	//   ....[7]....
        /*00f0*/ 	.word	0x000002c0
        /*00f4*/ 	.word	0x000000ff
        /*00f8*/ 	.word	0x00000138
        /*00fc*/ 	.short	0x0100
        /*00fe*/ 	.byte	0x08
	.zero		1


	//   ....[8]....
        /*0100*/ 	.word	0x000002d0
        /*0104*/ 	.word	0x000000ff
        /*0108*/ 	.word	0x00000020
        /*010c*/ 	.short	0x0100
        /*010e*/ 	.byte	0x08
	.zero		1


	//   ....[9]....
        /*0110*/ 	.word	0x000002e0
        /*0114*/ 	.word	0x000000ff
        /*0118*/ 	.word	0x00000140
        /*011c*/ 	.short	0x0100
        /*011e*/ 	.byte	0x08
	.zero		1


	//   ....[10]....
        /*0120*/ 	.word	0x000002f0
        /*0124*/ 	.word	0x000000ff
        /*0128*/ 	.word	0x00000028
        /*012c*/ 	.short	0x0100
        /*012e*/ 	.byte	0x08
	.zero		1


	//   ....[11]....
        /*0130*/ 	.word	0x00000300
        /*0134*/ 	.word	0x000000ff
        /*0138*/ 	.word	0x00000148
        /*013c*/ 	.short	0x0100
        /*013e*/ 	.byte	0x08
	.zero		1


	//   ....[12]....
        /*0140*/ 	.word	0x00000310
        /*0144*/ 	.word	0x000000ff
        /*0148*/ 	.word	0x00000030
        /*014c*/ 	.short	0x0100
        /*014e*/ 	.byte	0x08
	.zero		1


	//   ....[13]....
        /*0150*/ 	.word	0x00000320
        /*0154*/ 	.word	0x000000ff
        /*0158*/ 	.word	0x00000150
        /*015c*/ 	.short	0x0100
        /*015e*/ 	.byte	0x08
	.zero		1


	//   ....[14]....
        /*0160*/ 	.word	0x00000330
        /*0164*/ 	.word	0x000000ff
        /*0168*/ 	.word	0x00000038
        /*016c*/ 	.short	0x0100
        /*016e*/ 	.byte	0x08
	.zero		1


	//   ....[15]....
        /*0170*/ 	.word	0x00000340
        /*0174*/ 	.word	0x000000ff
        /*0178*/ 	.word	0x00000158
        /*017c*/ 	.short	0x0100
        /*017e*/ 	.byte	0x08
	.zero		1


	//   ....[16]....
        /*0180*/ 	.word	0x00000350
        /*0184*/ 	.word	0x000000ff
        /*0188*/ 	.word	0x00000040
        /*018c*/ 	.short	0x0100
        /*018e*/ 	.byte	0x08
	.zero		1


	//   ....[17]....
        /*0190*/ 	.word	0x00000360
        /*0194*/ 	.word	0x000000ff
        /*0198*/ 	.word	0x00000160
        /*019c*/ 	.short	0x0100
        /*019e*/ 	.byte	0x08
	.zero		1


	//   ....[18]....
        /*01a0*/ 	.word	0x00000370
        /*01a4*/ 	.word	0x000000ff
        /*01a8*/ 	.word	0x00000048
        /*01ac*/ 	.short	0x0100
        /*01ae*/ 	.byte	0x08
	.zero		1


	//   ....[19]....
        /*01b0*/ 	.word	0x00000380
        /*01b4*/ 	.word	0x000000ff
        /*01b8*/ 	.word	0x00000168
        /*01bc*/ 	.short	0x0100
        /*01be*/ 	.byte	0x08
	.zero		1


	//   ....[20]....
        /*01c0*/ 	.word	0x00000390
        /*01c4*/ 	.word	0x000000ff
        /*01c8*/ 	.word	0x00000050
        /*01cc*/ 	.short	0x0100
        /*01ce*/ 	.byte	0x08
	.zero		1


	//   ....[21]....
        /*01d0*/ 	.word	0x000003a0
        /*01d4*/ 	.word	0x000000ff
        /*01d8*/ 	.word	0x00000170
        /*01dc*/ 	.short	0x0100
        /*01de*/ 	.byte	0x08
	.zero		1


	//   ....[22]....
        /*01e0*/ 	.word	0x000003b0
        /*01e4*/ 	.word	0x000000ff
        /*01e8*/ 	.word	0x00000058
        /*01ec*/ 	.short	0x0100
        /*01ee*/ 	.byte	0x08
	.zero		1


	//   ....[23]....
        /*01f0*/ 	.word	0x000003c0
        /*01f4*/ 	.word	0x000000ff
        /*01f8*/ 	.word	0x00000178
        /*01fc*/ 	.short	0x0100
        /*01fe*/ 	.byte	0x08
	.zero		1


	//   ....[24]....
        /*0200*/ 	.word	0x000003d0
        /*0204*/ 	.word	0x000000ff
        /*0208*/ 	.word	0x00000060
        /*020c*/ 	.short	0x0100
        /*020e*/ 	.byte	0x08
	.zero		1


	//   ....[25]....
        /*0210*/ 	.word	0x000003e0
        /*0214*/ 	.word	0x000000ff
        /*0218*/ 	.word	0x00000180
        /*021c*/ 	.short	0x0100
        /*021e*/ 	.byte	0x08
	.zero		1


	//   ....[26]....
        /*0220*/ 	.word	0x000003f0
        /*0224*/ 	.word	0x000000ff
        /*0228*/ 	.word	0x00000068
        /*022c*/ 	.short	0x0100
        /*022e*/ 	.byte	0x08
	.zero		1


	//   ....[27]....
        /*0230*/ 	.word	0x00000400
        /*0234*/ 	.word	0x000000ff
        /*0238*/ 	.word	0x00000188
        /*023c*/ 	.short	0x0100
        /*023e*/ 	.byte	0x08
	.zero		1


	//   ....[28]....
        /*0240*/ 	.word	0x00000410
        /*0244*/ 	.word	0x000000ff
        /*0248*/ 	.word	0x00000070
        /*024c*/ 	.short	0x0100
        /*024e*/ 	.byte	0x08
	.zero		1


	//   ....[29]....
        /*0250*/ 	.word	0x00000420
        /*0254*/ 	.word	0x000000ff
        /*0258*/ 	.word	0x00000190
        /*025c*/ 	.short	0x0100
        /*025e*/ 	.byte	0x08
	.zero		1


	//   ....[30]....
        /*0260*/ 	.word	0x00000430
        /*0264*/ 	.word	0x000000ff
        /*0268*/ 	.word	0x00000078
        /*026c*/ 	.short	0x0100
        /*026e*/ 	.byte	0x08
	.zero		1


	//   ....[31]....
        /*0270*/ 	.word	0x00000440
        /*0274*/ 	.word	0x000000ff
        /*0278*/ 	.word	0x00000198
        /*027c*/ 	.short	0x0100
        /*027e*/ 	.byte	0x08
	.zero		1


	//   ....[32]....
        /*0280*/ 	.word	0x00000450
        /*0284*/ 	.word	0x000000ff
        /*0288*/ 	.word	0x00000080
        /*028c*/ 	.short	0x0100
        /*028e*/ 	.byte	0x08
	.zero		1


	//   ....[33]....
        /*0290*/ 	.word	0x00000460
        /*0294*/ 	.word	0x000000ff
        /*0298*/ 	.word	0x000001a0
        /*029c*/ 	.short	0x0100
        /*029e*/ 	.byte	0x08
	.zero		1


	//   ....[34]....
        /*02a0*/ 	.word	0x00000470
        /*02a4*/ 	.word	0x000000ff
        /*02a8*/ 	.word	0x00000088
        /*02ac*/ 	.short	0x0100
        /*02ae*/ 	.byte	0x08
	.zero		1


	//   ....[35]....
        /*02b0*/ 	.word	0x00000480
        /*02b4*/ 	.word	0x000000ff
        /*02b8*/ 	.word	0x000001a8
        /*02bc*/ 	.short	0x0100
        /*02be*/ 	.byte	0x08
	.zero		1


	//   ....[36]....
        /*02c0*/ 	.word	0x00000490
        /*02c4*/ 	.word	0x000000ff
        /*02c8*/ 	.word	0x00000090
        /*02cc*/ 	.short	0x0100
        /*02ce*/ 	.byte	0x08
	.zero		1


	//   ....[37]....
        /*02d0*/ 	.word	0x000004a0
        /*02d4*/ 	.word	0x000000ff
        /*02d8*/ 	.word	0x000001b0
        /*02dc*/ 	.short	0x0100
        /*02de*/ 	.byte	0x08
	.zero		1


	//   ....[38]....
        /*02e0*/ 	.word	0x000004b0
        /*02e4*/ 	.word	0x000000ff
        /*02e8*/ 	.word	0x00000098
        /*02ec*/ 	.short	0x0100
        /*02ee*/ 	.byte	0x08
	.zero		1


	//   ....[39]....
        /*02f0*/ 	.word	0x000004c0
        /*02f4*/ 	.word	0x000000ff
        /*02f8*/ 	.word	0x000001b8
        /*02fc*/ 	.short	0x0100
        /*02fe*/ 	.byte	0x08
	.zero		1


	//   ....[40]....
        /*0300*/ 	.word	0x000004d0
        /*0304*/ 	.word	0x000000ff
        /*0308*/ 	.word	0x000000a0
        /*030c*/ 	.short	0x0100
        /*030e*/ 	.byte	0x08
	.zero		1


	//   ....[41]....
        /*0310*/ 	.word	0x000004e0
        /*0314*/ 	.word	0x000000ff
        /*0318*/ 	.word	0x000001c0
        /*031c*/ 	.short	0x0100
        /*031e*/ 	.byte	0x08
	.zero		1


	//   ....[42]....
        /*0320*/ 	.word	0x000004f0
        /*0324*/ 	.word	0x000000ff
        /*0328*/ 	.word	0x000000a8
        /*032c*/ 	.short	0x0100
        /*032e*/ 	.byte	0x08
	.zero		1


	//   ....[43]....
        /*0330*/ 	.word	0x00000500
        /*0334*/ 	.word	0x000000ff
        /*0338*/ 	.word	0x000001c8
        /*033c*/ 	.short	0x0100
        /*033e*/ 	.byte	0x08
	.zero		1


	//   ....[44]....
        /*0340*/ 	.word	0x00000510
        /*0344*/ 	.word	0x000000ff
        /*0348*/ 	.word	0x000000b0
        /*034c*/ 	.short	0x0100
        /*034e*/ 	.byte	0x08
	.zero		1


	//   ....[45]....
        /*0350*/ 	.word	0x00000520
        /*0354*/ 	.word	0x000000ff
        /*0358*/ 	.word	0x000001d0
        /*035c*/ 	.short	0x0100
        /*035e*/ 	.byte	0x08
	.zero		1


	//   ....[46]....
        /*0360*/ 	.word	0x00000530
        /*0364*/ 	.word	0x000000ff
        /*0368*/ 	.word	0x000000b8
        /*036c*/ 	.short	0x0100
        /*036e*/ 	.byte	0x08
	.zero		1


	//   ....[47]....
        /*0370*/ 	.word	0x00000540
        /*0374*/ 	.word	0x000000ff
        /*0378*/ 	.word	0x000001d8
        /*037c*/ 	.short	0x0100
        /*037e*/ 	.byte	0x08
	.zero		1


	//   ....[48]....
        /*0380*/ 	.word	0x00000550
        /*0384*/ 	.word	0x000000ff
        /*0388*/ 	.word	0x000000c0
        /*038c*/ 	.short	0x0100
        /*038e*/ 	.byte	0x08
	.zero		1


	//   ....[49]....
        /*0390*/ 	.word	0x00000560
        /*0394*/ 	.word	0x000000ff
        /*0398*/ 	.word	0x000001e0
        /*039c*/ 	.short	0x0100
        /*039e*/ 	.byte	0x08
	.zero		1


	//   ....[50]....
        /*03a0*/ 	.word	0x00000570
        /*03a4*/ 	.word	0x000000ff
        /*03a8*/ 	.word	0x000000c8
        /*03ac*/ 	.short	0x0100
        /*03ae*/ 	.byte	0x08
	.zero		1


	//   ....[51]....
        /*03b0*/ 	.word	0x00000580
        /*03b4*/ 	.word	0x000000ff
        /*03b8*/ 	.word	0x000001e8
        /*03bc*/ 	.short	0x0100
        /*03be*/ 	.byte	0x08
	.zero		1


	//   ....[52]....
        /*03c0*/ 	.word	0x00000590
        /*03c4*/ 	.word	0x000000ff
        /*03c8*/ 	.word	0x000000d0
        /*03cc*/ 	.short	0x0100
        /*03ce*/ 	.byte	0x08
	.zero		1


	//   ....[53]....
        /*03d0*/ 	.word	0x000005a0
        /*03d4*/ 	.word	0x000000ff
        /*03d8*/ 	.word	0x000001f0
        /*03dc*/ 	.short	0x0100
        /*03de*/ 	.byte	0x08
	.zero		1


	//   ....[54]....
        /*03e0*/ 	.word	0x000005b0
        /*03e4*/ 	.word	0x000000ff
        /*03e8*/ 	.word	0x000000d8
        /*03ec*/ 	.short	0x0100
        /*03ee*/ 	.byte	0x08
	.zero		1


	//   ....[55]....
        /*03f0*/ 	.word	0x000005c0
        /*03f4*/ 	.word	0x000000ff
        /*03f8*/ 	.word	0x000001f8
        /*03fc*/ 	.short	0x0100
        /*03fe*/ 	.byte	0x08
	.zero		1


	//   ....[56]....
        /*0400*/ 	.word	0x000005d0
        /*0404*/ 	.word	0x000000ff
        /*0408*/ 	.word	0x000000e0
        /*040c*/ 	.short	0x0100
        /*040e*/ 	.byte	0x08
	.zero		1


	//   ....[57]....
        /*0410*/ 	.word	0x000005e0
        /*0414*/ 	.word	0x000000ff
        /*0418*/ 	.word	0x00000200
        /*041c*/ 	.short	0x0100
        /*041e*/ 	.byte	0x08
	.zero		1


	//   ....[58]....
        /*0420*/ 	.word	0x000005f0
        /*0424*/ 	.word	0x000000ff
        /*0428*/ 	.word	0x000000e8
        /*042c*/ 	.short	0x0100
        /*042e*/ 	.byte	0x08
	.zero		1


	//   ....[59]....
        /*0430*/ 	.word	0x00000600
        /*0434*/ 	.word	0x000000ff
        /*0438*/ 	.word	0x00000208
        /*043c*/ 	.short	0x0100
        /*043e*/ 	.byte	0x08
	.zero		1


	//   ....[60]....
        /*0440*/ 	.word	0x00000610
        /*0444*/ 	.word	0x000000ff
        /*0448*/ 	.word	0x000000f0
        /*044c*/ 	.short	0x0100
        /*044e*/ 	.byte	0x08
	.zero		1


	//   ....[61]....
        /*0450*/ 	.word	0x00000620
        /*0454*/ 	.word	0x000000ff
        /*0458*/ 	.word	0x00000210
        /*045c*/ 	.short	0x0100
        /*045e*/ 	.byte	0x08
	.zero		1


	//   ....[62]....
        /*0460*/ 	.word	0x00000630
        /*0464*/ 	.word	0x000000ff
        /*0468*/ 	.word	0x000000f8
        /*046c*/ 	.short	0x0100
        /*046e*/ 	.byte	0x08
	.zero		1


	//   ....[63]....
        /*0470*/ 	.word	0x00000640
        /*0474*/ 	.word	0x000000ff
        /*0478*/ 	.word	0x00000218
        /*047c*/ 	.short	0x0100
        /*047e*/ 	.byte	0x08
	.zero		1


	//   ....[64]....
        /*0480*/ 	.word	0x00000650
        /*0484*/ 	.word	0x000000ff
        /*0488*/ 	.word	0x00000100
        /*048c*/ 	.short	0x0100
        /*048e*/ 	.byte	0x08
	.zero		1


	//   ....[65]....
        /*0490*/ 	.word	0x00000660
        /*0494*/ 	.word	0x000000ff
        /*0498*/ 	.word	0x00000220
        /*049c*/ 	.short	0x0100
        /*049e*/ 	.byte	0x08
	.zero		1


	//   ....[66]....
        /*04a0*/ 	.word	0x00000670
        /*04a4*/ 	.word	0x000000ff
        /*04a8*/ 	.word	0x00000108
        /*04ac*/ 	.short	0x0100
        /*04ae*/ 	.byte	0x08
	.zero		1


	//   ....[67]....
        /*04b0*/ 	.word	0x00000680
        /*04b4*/ 	.word	0x000000ff
        /*04b8*/ 	.word	0x00000228
        /*04bc*/ 	.short	0x0100
        /*04be*/ 	.byte	0x08
	.zero		1


	//   ....[68]....
        /*04c0*/ 	.word	0x00000690
        /*04c4*/ 	.word	0x000000ff
        /*04c8*/ 	.word	0x00000110
        /*04cc*/ 	.short	0x0100
        /*04ce*/ 	.byte	0x08
	.zero		1


	//   ....[69]....
        /*04d0*/ 	.word	0x000006a0
        /*04d4*/ 	.word	0x000000ff
        /*04d8*/ 	.word	0x00000230
        /*04dc*/ 	.short	0x0100
        /*04de*/ 	.byte	0x08
	.zero		1


	//   ....[70]....
        /*04e0*/ 	.word	0x000006b0
        /*04e4*/ 	.word	0x000000ff
        /*04e8*/ 	.word	0x00000118
        /*04ec*/ 	.short	0x0100
        /*04ee*/ 	.byte	0x08
	.zero		1


	//   ....[71]....
        /*04f0*/ 	.word	0x000006c0
        /*04f4*/ 	.word	0x000000ff
        /*04f8*/ 	.word	0x00000238
        /*04fc*/ 	.short	0x0100
        /*04fe*/ 	.byte	0x08
	.zero		1


	//   ....[72]....
        /*0500*/ 	.word	0x00000990
        /*0504*/ 	.word	0x000000ff
        /*0508*/ 	.word	0x00000250
        /*050c*/ 	.short	0x0100
        /*050e*/ 	.byte	0x08
	.zero		1


	//   ....[73]....
        /*0510*/ 	.word	0x000009f0
        /*0514*/ 	.word	0x000000ff
        /*0518*/ 	.word	0x00000258
        /*051c*/ 	.short	0x0100
        /*051e*/ 	.byte	0x08
	.zero		1


	//   ....[74]....
        /*0520*/ 	.word	0x00001880
        /*0524*/ 	.word	0x00000003
        /*0528*/ 	.word	0x00000000
        /*052c*/ 	.short	0x010a
        /*052e*/ 	.byte	0x3f
	.zero		1


	//   ....[75]....
        /*0530*/ 	.word	0x000018e0
        /*0534*/ 	.word	0x00000003
        /*0538*/ 	.word	0x00000000
        /*053c*/ 	.short	0x010a
        /*053e*/ 	.byte	0x3f
	.zero		1


	//   ....[76]....
        /*0540*/ 	.word	0x00001af0
        /*0544*/ 	.word	0x000000ff
        /*0548*/ 	.word	0x00000000
        /*054c*/ 	.short	0x010a
        /*054e*/ 	.byte	0x04
	.zero		1


	//   ....[77]....
        /*0550*/ 	.word	0x00001b30
        /*0554*/ 	.word	0x000000ff
        /*0558*/ 	.word	0x00000000
        /*055c*/ 	.short	0x010a
        /*055e*/ 	.byte	0x04
	.zero		1


	//   ....[78]....
        /*0560*/ 	.word	0x00001c80
        /*0564*/ 	.word	0x000000ff
        /*0568*/ 	.word	0x00000000
        /*056c*/ 	.short	0x0101
        /*056e*/ 	.byte	0x04
	.zero		1


	//   ....[79]....
        /*0570*/ 	.word	0x00001e30
        /*0574*/ 	.word	0x000000ff
        /*0578*/ 	.word	0x00000000
        /*057c*/ 	.short	0x0101
        /*057e*/ 	.byte	0x06
	.zero		1


	//   ....[80]....
        /*0580*/ 	.word	0x00003d50
        /*0584*/ 	.word	0x0000000e
        /*0588*/ 	.word	0x00000120
        /*058c*/ 	.short	0x010a
        /*058e*/ 	.byte	0x3f
	.zero		1


	//   ....[81]....
        /*0590*/ 	.word	0x000040e0
        /*0594*/ 	.word	0x00000005
        /*0598*/ 	.word	0x00000258
        /*059c*/ 	.short	0x0101
        /*059e*/ 	.byte	0x3f
	.zero		1


	//   ....[82]....
        /*05a0*/ 	.word	0x00004840
        /*05a4*/ 	.word	0x00000007
        /*05a8*/ 	.word	0x00000000
        /*05ac*/ 	.short	0x010a
        /*05ae*/ 	.byte	0x3f
	.zero		1


	//   ....[83]....
        /*05b0*/ 	.word	0x000048c0
        /*05b4*/ 	.word	0x00000008
        /*05b8*/ 	.word	0x00000000
        /*05bc*/ 	.short	0x010a
        /*05be*/ 	.byte	0x3f
	.zero		1


	//   ....[84]....
        /*05c0*/ 	.word	0x00004950
        /*05c4*/ 	.word	0x00000009
        /*05c8*/ 	.word	0x00000000
        /*05cc*/ 	.short	0x010a
        /*05ce*/ 	.byte	0x3f
	.zero		1


	//   ....[85]....
        /*05d0*/ 	.word	0x000049e0
        /*05d4*/ 	.word	0x00000008
        /*05d8*/ 	.word	0x00000000
        /*05dc*/ 	.short	0x010a
        /*05de*/ 	.byte	0x3f
	.zero		1


	//   ....[86]....
        /*05e0*/ 	.word	0x00004a70
        /*05e4*/ 	.word	0x00000009
        /*05e8*/ 	.word	0x00000000
        /*05ec*/ 	.short	0x010a
        /*05ee*/ 	.byte	0x3f
	.zero		1


	//   ....[87]....
        /*05f0*/ 	.word	0x00004b00
        /*05f4*/ 	.word	0x00000008
        /*05f8*/ 	.word	0x00000000
        /*05fc*/ 	.short	0x010a
        /*05fe*/ 	.byte	0x3f
	.zero		1


	//   ....[88]....
        /*0600*/ 	.word	0x00004b90
        /*0604*/ 	.word	0x00000009
        /*0608*/ 	.word	0x00000000
        /*060c*/ 	.short	0x010a
        /*060e*/ 	.byte	0x3f
	.zero		1


	//   ....[89]....
        /*0610*/ 	.word	0x00004c20
        /*0614*/ 	.word	0x00000008
        /*0618*/ 	.word	0x00000000
        /*061c*/ 	.short	0x010a
        /*061e*/ 	.byte	0x3f
	.zero		1


	//   ....[90]....
        /*0620*/ 	.word	0x00004cb0
        /*0624*/ 	.word	0x00000009
        /*0628*/ 	.word	0x00000000
        /*062c*/ 	.short	0x010a
        /*062e*/ 	.byte	0x3f
	.zero		1


	//   ....[91]....
        /*0630*/ 	.word	0x00004d40
        /*0634*/ 	.word	0x00000008
        /*0638*/ 	.word	0x00000000
        /*063c*/ 	.short	0x010a
        /*063e*/ 	.byte	0x3f
	.zero		1


	//   ....[92]....
        /*0640*/ 	.word	0x00004dd0
        /*0644*/ 	.word	0x00000009
        /*0648*/ 	.word	0x00000000
        /*064c*/ 	.short	0x010a
        /*064e*/ 	.byte	0x3f
	.zero		1


	//   ....[93]....
        /*0650*/ 	.word	0x00004e60
        /*0654*/ 	.word	0x00000008
        /*0658*/ 	.word	0x00000000
        /*065c*/ 	.short	0x010a
        /*065e*/ 	.byte	0x3f
	.zero		1


	//   ....[94]....
        /*0660*/ 	.word	0x00004ef0
        /*0664*/ 	.word	0x00000009
        /*0668*/ 	.word	0x00000000
        /*066c*/ 	.short	0x010a
        /*066e*/ 	.byte	0x3f
	.zero		1


	//   ....[95]....
        /*0670*/ 	.word	0x00004f80
        /*0674*/ 	.word	0x00000008
        /*0678*/ 	.word	0x00000000
        /*067c*/ 	.short	0x010a
        /*067e*/ 	.byte	0x3f
	.zero		1


	//   ....[96]....
        /*0680*/ 	.word	0x00005010
        /*0684*/ 	.word	0x00000009
        /*0688*/ 	.word	0x00000000
        /*068c*/ 	.short	0x010a
        /*068e*/ 	.byte	0x3f
	.zero		1


	//   ....[97]....
        /*0690*/ 	.word	0x000050a0
        /*0694*/ 	.word	0x00000008
        /*0698*/ 	.word	0x00000000
        /*069c*/ 	.short	0x010a
        /*069e*/ 	.byte	0x3f
	.zero		1


	//   ....[98]....
        /*06a0*/ 	.word	0x00005130
        /*06a4*/ 	.word	0x00000009
        /*06a8*/ 	.word	0x00000000
        /*06ac*/ 	.short	0x010a
        /*06ae*/ 	.byte	0x3f
	.zero		1


	//   ....[99]....
        /*06b0*/ 	.word	0x000051c0
        /*06b4*/ 	.word	0x00000008
        /*06b8*/ 	.word	0x00000000
        /*06bc*/ 	.short	0x010a
        /*06be*/ 	.byte	0x3f
	.zero		1


	//   ....[100]....
        /*06c0*/ 	.word	0x00005250
        /*06c4*/ 	.word	0x00000009
        /*06c8*/ 	.word	0x00000000
        /*06cc*/ 	.short	0x010a
        /*06ce*/ 	.byte	0x3f
	.zero		1


	//   ....[101]....
        /*06d0*/ 	.word	0x000052e0
        /*06d4*/ 	.word	0x00000008
        /*06d8*/ 	.word	0x00000000
        /*06dc*/ 	.short	0x010a
        /*06de*/ 	.byte	0x3f
	.zero		1


	//   ....[102]....
        /*06e0*/ 	.word	0x00005370
        /*06e4*/ 	.word	0x00000009
        /*06e8*/ 	.word	0x00000000
        /*06ec*/ 	.short	0x010a
        /*06ee*/ 	.byte	0x3f
	.zero		1


	//   ....[103]....
        /*06f0*/ 	.word	0x00005400
        /*06f4*/ 	.word	0x00000008
        /*06f8*/ 	.word	0x00000000
        /*06fc*/ 	.short	0x010a
        /*06fe*/ 	.byte	0x3f
	.zero		1


	//   ....[104]....
        /*0700*/ 	.word	0x00005490
        /*0704*/ 	.word	0x00000009
        /*0708*/ 	.word	0x00000000
        /*070c*/ 	.short	0x010a
        /*070e*/ 	.byte	0x3f
	.zero		1


	//   ....[105]....
        /*0710*/ 	.word	0x00005520
        /*0714*/ 	.word	0x00000008
        /*0718*/ 	.word	0x00000000
        /*071c*/ 	.short	0x010a
        /*071e*/ 	.byte	0x3f
	.zero		1


	//   ....[106]....
        /*0720*/ 	.word	0x000055b0
        /*0724*/ 	.word	0x00000009
        /*0728*/ 	.word	0x00000000
        /*072c*/ 	.short	0x010a
        /*072e*/ 	.byte	0x3f
	.zero		1


	//   ....[107]....
        /*0730*/ 	.word	0x00005640
        /*0734*/ 	.word	0x00000008
        /*0738*/ 	.word	0x00000000
        /*073c*/ 	.short	0x010a
        /*073e*/ 	.byte	0x3f
	.zero		1


	//   ....[108]....
        /*0740*/ 	.word	0x000056d0
        /*0744*/ 	.word	0x00000009
        /*0748*/ 	.word	0x00000000
        /*074c*/ 	.short	0x010a
        /*074e*/ 	.byte	0x3f
	.zero		1


	//   ....[109]....
        /*0750*/ 	.word	0x00005760
        /*0754*/ 	.word	0x00000008
        /*0758*/ 	.word	0x00000000
        /*075c*/ 	.short	0x010a
        /*075e*/ 	.byte	0x3f
	.zero		1


	//   ....[110]....
        /*0760*/ 	.word	0x000057f0
        /*0764*/ 	.word	0x00000009
        /*0768*/ 	.word	0x00000000
        /*076c*/ 	.short	0x010a
        /*076e*/ 	.byte	0x3f
	.zero		1


	//   ....[111]....
        /*0770*/ 	.word	0x00005880
        /*0774*/ 	.word	0x00000008
        /*0778*/ 	.word	0x00000000
        /*077c*/ 	.short	0x010a
        /*077e*/ 	.byte	0x3f
	.zero		1


	//   ....[112]....
        /*0780*/ 	.word	0x00005910
        /*0784*/ 	.word	0x00000009
        /*0788*/ 	.word	0x00000000
        /*078c*/ 	.short	0x010a
        /*078e*/ 	.byte	0x3f
	.zero		1


	//   ....[113]....
        /*0790*/ 	.word	0x000059a0
        /*0794*/ 	.word	0x00000008
        /*0798*/ 	.word	0x00000000
        /*079c*/ 	.short	0x010a
        /*079e*/ 	.byte	0x3f
	.zero		1


	//   ....[114]....
        /*07a0*/ 	.word	0x00005a30
        /*07a4*/ 	.word	0x00000009
        /*07a8*/ 	.word	0x00000000
        /*07ac*/ 	.short	0x010a
        /*07ae*/ 	.byte	0x3f
	.zero		1


	//   ....[115]....
        /*07b0*/ 	.word	0x00005ac0
        /*07b4*/ 	.word	0x00000008
        /*07b8*/ 	.word	0x00000000
        /*07bc*/ 	.short	0x010a
        /*07be*/ 	.byte	0x3f
	.zero		1


	//   ....[116]....
        /*07c0*/ 	.word	0x00005b50
        /*07c4*/ 	.word	0x0000000b
        /*07c8*/ 	.word	0x00000000
        /*07cc*/ 	.short	0x010a
        /*07ce*/ 	.byte	0x3f
	.zero		1


	//   ....[117]....
        /*07d0*/ 	.word	0x00005be0
        /*07d4*/ 	.word	0x00000003
        /*07d8*/ 	.word	0x00000000
        /*07dc*/ 	.short	0x010a
        /*07de*/ 	.byte	0x3f
	.zero		1


	//   ....[118]....
        /*07e0*/ 	.word	0x00005c40
        /*07e4*/ 	.word	0x00000003
        /*07e8*/ 	.word	0x00000000
        /*07ec*/ 	.short	0x010a
        /*07ee*/ 	.byte	0x3f
	.zero		1


	//   ....[119]....
        /*07f0*/ 	.word	0x00005ca0
        /*07f4*/ 	.word	0x00000003
        /*07f8*/ 	.word	0x00000000
        /*07fc*/ 	.short	0x010a
        /*07fe*/ 	.byte	0x3f
	.zero		1


	//   ....[120]....
        /*0800*/ 	.word	0x00005d70
        /*0804*/ 	.word	0x0000000e
        /*0808*/ 	.word	0x00000120
        /*080c*/ 	.short	0x010a
        /*080e*/ 	.byte	0x3f
	.zero		1


	//   ....[121]....
        /*0810*/ 	.word	0x00005e40
        /*0814*/ 	.word	0x00000007
        /*0818*/ 	.word	0x00000000
        /*081c*/ 	.short	0x010a
        /*081e*/ 	.byte	0x3f
	.zero		1


	//   ....[122]....
        /*0820*/ 	.word	0x00005e90
        /*0824*/ 	.word	0x00000008
        /*0828*/ 	.word	0x00000000
        /*082c*/ 	.short	0x010a
        /*082e*/ 	.byte	0x3f
	.zero		1


	//   ....[123]....
        /*0830*/ 	.word	0x00005ee0
        /*0834*/ 	.word	0x00000009
        /*0838*/ 	.word	0x00000000
        /*083c*/ 	.short	0x010a
        /*083e*/ 	.byte	0x3f
	.zero		1


	//   ....[124]....
        /*0840*/ 	.word	0x00005f30
        /*0844*/ 	.word	0x00000008
        /*0848*/ 	.word	0x00000000
        /*084c*/ 	.short	0x010a
        /*084e*/ 	.byte	0x3f
	.zero		1


	//   ....[125]....
        /*0850*/ 	.word	0x00005f80
        /*0854*/ 	.word	0x00000009
        /*0858*/ 	.word	0x00000000
        /*085c*/ 	.short	0x010a
        /*085e*/ 	.byte	0x3f
	.zero		1


	//   ....[126]....
        /*0860*/ 	.word	0x00005fd0
        /*0864*/ 	.word	0x00000008
        /*0868*/ 	.word	0x00000000
        /*086c*/ 	.short	0x010a
        /*086e*/ 	.byte	0x3f
	.zero		1


	//   ....[127]....
        /*0870*/ 	.word	0x00006020
        /*0874*/ 	.word	0x00000009
        /*0878*/ 	.word	0x00000000
        /*087c*/ 	.short	0x010a
        /*087e*/ 	.byte	0x3f
	.zero		1


	//   ....[128]....
        /*0880*/ 	.word	0x00006070
        /*0884*/ 	.word	0x00000008
        /*0888*/ 	.word	0x00000000
        /*088c*/ 	.short	0x010a
        /*088e*/ 	.byte	0x3f
	.zero		1


	//   ....[129]....
        /*0890*/ 	.word	0x000060c0
        /*0894*/ 	.word	0x00000009
        /*0898*/ 	.word	0x00000000
        /*089c*/ 	.short	0x010a
        /*089e*/ 	.byte	0x3f
	.zero		1


	//   ....[130]....
        /*08a0*/ 	.word	0x00006110
        /*08a4*/ 	.word	0x00000008
        /*08a8*/ 	.word	0x00000000
        /*08ac*/ 	.short	0x010a
        /*08ae*/ 	.byte	0x3f
	.zero		1


	//   ....[131]....
        /*08b0*/ 	.word	0x00006160
        /*08b4*/ 	.word	0x00000009
        /*08b8*/ 	.word	0x00000000
        /*08bc*/ 	.short	0x010a
        /*08be*/ 	.byte	0x3f
	.zero		1


	//   ....[132]....
        /*08c0*/ 	.word	0x000061b0
        /*08c4*/ 	.word	0x00000008
        /*08c8*/ 	.word	0x00000000
        /*08cc*/ 	.short	0x010a
        /*08ce*/ 	.byte	0x3f
	.zero		1


	//   ....[133]....
        /*08d0*/ 	.word	0x00006200
        /*08d4*/ 	.word	0x00000009
        /*08d8*/ 	.word	0x00000000
        /*08dc*/ 	.short	0x010a
        /*08de*/ 	.byte	0x3f
	.zero		1


	//   ....[134]....
        /*08e0*/ 	.word	0x00006250
        /*08e4*/ 	.word	0x00000008
        /*08e8*/ 	.word	0x00000000
        /*08ec*/ 	.short	0x010a
        /*08ee*/ 	.byte	0x3f
	.zero		1


	//   ....[135]....
        /*08f0*/ 	.word	0x000062a0
        /*08f4*/ 	.word	0x00000009
        /*08f8*/ 	.word	0x00000000
        /*08fc*/ 	.short	0x010a
        /*08fe*/ 	.byte	0x3f
	.zero		1


	//   ....[136]....
        /*0900*/ 	.word	0x000062f0
        /*0904*/ 	.word	0x00000008
        /*0908*/ 	.word	0x00000000
        /*090c*/ 	.short	0x010a
        /*090e*/ 	.byte	0x3f
	.zero		1


	//   ....[137]....
        /*0910*/ 	.word	0x00006340
        /*0914*/ 	.word	0x00000009
        /*0918*/ 	.word	0x00000000
        /*091c*/ 	.short	0x010a
        /*091e*/ 	.byte	0x3f
	.zero		1


	//   ....[138]....
        /*0920*/ 	.word	0x00006390
        /*0924*/ 	.word	0x00000008
        /*0928*/ 	.word	0x00000000
        /*092c*/ 	.short	0x010a
        /*092e*/ 	.byte	0x3f
	.zero		1


	//   ....[139]....
        /*0930*/ 	.word	0x000063e0
        /*0934*/ 	.word	0x00000009
        /*0938*/ 	.word	0x00000000
        /*093c*/ 	.short	0x010a
        /*093e*/ 	.byte	0x3f
	.zero		1


	//   ....[140]....
        /*0940*/ 	.word	0x00006430
        /*0944*/ 	.word	0x00000008
        /*0948*/ 	.word	0x00000000
        /*094c*/ 	.short	0x010a
        /*094e*/ 	.byte	0x3f
	.zero		1


	//   ....[141]....
        /*0950*/ 	.word	0x00006480
        /*0954*/ 	.word	0x00000009
        /*0958*/ 	.word	0x00000000
        /*095c*/ 	.short	0x010a
        /*095e*/ 	.byte	0x3f
	.zero		1


	//   ....[142]....
        /*0960*/ 	.word	0x000064d0
        /*0964*/ 	.word	0x00000008
        /*0968*/ 	.word	0x00000000
        /*096c*/ 	.short	0x010a
        /*096e*/ 	.byte	0x3f
	.zero		1


	//   ....[143]....
        /*0970*/ 	.word	0x00006520
        /*0974*/ 	.word	0x00000009
        /*0978*/ 	.word	0x00000000
        /*097c*/ 	.short	0x010a
        /*097e*/ 	.byte	0x3f
	.zero		1


	//   ....[144]....
        /*0980*/ 	.word	0x00006570
        /*0984*/ 	.word	0x00000008
        /*0988*/ 	.word	0x00000000
        /*098c*/ 	.short	0x010a
        /*098e*/ 	.byte	0x3f
	.zero		1


	//   ....[145]....
        /*0990*/ 	.word	0x000065c0
        /*0994*/ 	.word	0x00000009
        /*0998*/ 	.word	0x00000000
        /*099c*/ 	.short	0x010a
        /*099e*/ 	.byte	0x3f
	.zero		1


	//   ....[146]....
        /*09a0*/ 	.word	0x00006610
        /*09a4*/ 	.word	0x00000008
        /*09a8*/ 	.word	0x00000000
        /*09ac*/ 	.short	0x010a
        /*09ae*/ 	.byte	0x3f
	.zero		1


	//   ....[147]....
        /*09b0*/ 	.word	0x00006660
        /*09b4*/ 	.word	0x00000009
        /*09b8*/ 	.word	0x00000000
        /*09bc*/ 	.short	0x010a
        /*09be*/ 	.byte	0x3f
	.zero		1


	//   ....[148]....
        /*09c0*/ 	.word	0x000066b0
        /*09c4*/ 	.word	0x00000008
        /*09c8*/ 	.word	0x00000000
        /*09cc*/ 	.short	0x010a
        /*09ce*/ 	.byte	0x3f
	.zero		1


	//   ....[149]....
        /*09d0*/ 	.word	0x00006700
        /*09d4*/ 	.word	0x00000009
        /*09d8*/ 	.word	0x00000000
        /*09dc*/ 	.short	0x010a
        /*09de*/ 	.byte	0x3f
	.zero		1


	//   ....[150]....
        /*09e0*/ 	.word	0x00006750
        /*09e4*/ 	.word	0x00000008
        /*09e8*/ 	.word	0x00000000
        /*09ec*/ 	.short	0x010a
        /*09ee*/ 	.byte	0x3f
	.zero		1


	//   ....[151]....
        /*09f0*/ 	.word	0x000067a0
        /*09f4*/ 	.word	0x00000009
        /*09f8*/ 	.word	0x00000000
        /*09fc*/ 	.short	0x010a
        /*09fe*/ 	.byte	0x3f
	.zero		1


	//   ....[152]....
        /*0a00*/ 	.word	0x000067f0
        /*0a04*/ 	.word	0x00000008
        /*0a08*/ 	.word	0x00000000
        /*0a0c*/ 	.short	0x010a
        /*0a0e*/ 	.byte	0x3f
	.zero		1


	//   ....[153]....
        /*0a10*/ 	.word	0x00006840
        /*0a14*/ 	.word	0x00000009
        /*0a18*/ 	.word	0x00000000
        /*0a1c*/ 	.short	0x010a
        /*0a1e*/ 	.byte	0x3f
	.zero		1


	//   ....[154]....
        /*0a20*/ 	.word	0x00006890
        /*0a24*/ 	.word	0x00000008
        /*0a28*/ 	.word	0x00000000
        /*0a2c*/ 	.short	0x010a
        /*0a2e*/ 	.byte	0x3f
	.zero		1


	//   ....[155]....
        /*0a30*/ 	.word	0x000068e0
        /*0a34*/ 	.word	0x0000000b
        /*0a38*/ 	.word	0x00000000
        /*0a3c*/ 	.short	0x010a
        /*0a3e*/ 	.byte	0x3f
	.zero		1


	//----- nvinfo : EIATTR_NUM_MBARRIERS
	.align		4
.L_35:
        /*0a40*/ 	.byte	0x03, 0x38
        /*0a42*/ 	.short	0x004a


	//----- nvinfo : EIATTR_EXIT_INSTR_OFFSETS
	.align		4
        /*0a44*/ 	.byte	0x04, 0x1c
        /*0a46*/ 	.short	(.L_37 - .L_36)


	//   ....[0]....
.L_36:
        /*0a48*/ 	.word	0x00000a90


	//   ....[1]....
        /*0a4c*/ 	.word	0x00001350


	//   ....[2]....
        /*0a50*/ 	.word	0x00003430


	//   ....[3]....
        /*0a54*/ 	.word	0x00003a60


	//   ....[4]....
        /*0a58*/ 	.word	0x00005c30


	//----- nvinfo : EIATTR_MAX_THREADS
	.align		4
.L_37:
        /*0a5c*/ 	.byte	0x04, 0x05
        /*0a5e*/ 	.short	(.L_39 - .L_38)
.L_38:
        /*0a60*/ 	.word	0x00000180
        /*0a64*/ 	.word	0x00000001
        /*0a68*/ 	.word	0x00000001


	//----- nvinfo : EIATTR_CRS_STACK_SIZE
	.align		4
.L_39:
        /*0a6c*/ 	.byte	0x04, 0x1e
        /*0a6e*/ 	.short	(.L_41 - .L_40)
.L_40:
        /*0a70*/ 	.word	0x00000000


	//----- nvinfo : EIATTR_CBANK_PARAM_SIZE
	.align		4
.L_41:
        /*0a74*/ 	.byte	0x03, 0x19
        /*0a76*/ 	.short	0x0470


	//----- nvinfo : EIATTR_PARAM_CBANK
	.align		4
        /*0a78*/ 	.byte	0x04, 0x0a
        /*0a7a*/ 	.short	(.L_43 - .L_42)
	.align		4
.L_42:
        /*0a7c*/ 	.word	index@(.nv.constant0._ZN7cutlass13device_kernelINS_4gemm6kernel13GemmUniversalIN4cute5tupleIJiiiiEEENS1_10collective13CollectiveMmaINS1_34MainloopSm90TmaGmmaWarpSpecializedILi36ENS5_IJNS4_1CILi1EEESB_SB_EEENS1_35KernelTmaWarpSpecializedCooperativeEEENS5_IJNSA_ILi192EEENSA_ILi8EEENSA_ILi16EEEEEENS_10bfloat16_tENS5_IJlSB_lEEESJ_SK_NS4_8TiledMMAINS4_8MMA_AtomIJNS4_4SM904GMMA26MMA_64x8x16_F32BF16BF16_SSILNSO_5MajorE0ELSQ_0ELNSO_7ScaleInE1ELSR_1EEEEEENS4_6LayoutINS5_IJNSA_ILi2EEESB_SB_EEENS5_IJSB_NSA_ILi0EEESX_EEEEENS5_IJNS4_10UnderscoreES10_S10_EEEEENS4_13SM90_TMA_LOADENS4_14ComposedLayoutINS4_7SwizzleILi1ELi4ELi3EEENS4_18smem_ptr_flag_bitsILi16EEENSU_INS5_IJSG_SH_EEENS5_IJSH_SB_EEEEEEEvNS4_8identityES13_S1C_vS1D_EENS_8epilogue10collective6detail29Sm90TmaWarpSpecializedAdapterINS1G_15DefaultEpilogueISJ_SK_SK_NS1F_6thread17LinearCombinationISJ_Li1EffLNS1K_9ScaleType4KindE0ELNS_15FloatRoundStyleE2ESJ_EENS1_15EpilogueDefaultEEEEEvvEEEEvNT_6ParamsE)
        /*0a80*/ 	.short	0x0210
        /*0a82*/ 	.short	0x0470


	//----- nvinfo : EIATTR_SW_WAR
	.align		4
.L_43:
        /*0a84*/ 	.byte	0x04, 0x36
        /*0a86*/ 	.short	(.L_45 - .L_44)
.L_44:
        /*0a88*/ 	.word	0x00000008
.L_45:


//--------------------- .nv.callgraph             --------------------------
	.section	.nv.callgraph,"",@"SHT_CUDA_CALLGRAPH"
	.align	4
	.sectionentsize	8
	.align		4
        /*0000*/ 	.word	0x00000000
	.align		4
        /*0004*/ 	.word	0xffffffff
	.align		4
        /*0008*/ 	.word	index@(_ZN7cutlass13device_kernelINS_4gemm6kernel13GemmUniversalIN4cute5tupleIJiiiiEEENS1_10collective13CollectiveMmaINS1_34MainloopSm90TmaGmmaWarpSpecializedILi36ENS5_IJNS4_1CILi1EEESB_SB_EEENS1_35KernelTmaWarpSpecializedCooperativeEEENS5_IJNSA_ILi192EEENSA_ILi8EEENSA_ILi16EEEEEENS_10bfloat16_tENS5_IJlSB_lEEESJ_SK_NS4_8TiledMMAINS4_8MMA_AtomIJNS4_4SM904GMMA26MMA_64x8x16_F32BF16BF16_SSILNSO_5MajorE0ELSQ_0ELNSO_7ScaleInE1ELSR_1EEEEEENS4_6LayoutINS5_IJNSA_ILi2EEESB_SB_EEENS5_IJSB_NSA_ILi0EEESX_EEEEENS5_IJNS4_10UnderscoreES10_S10_EEEEENS4_13SM90_TMA_LOADENS4_14ComposedLayoutINS4_7SwizzleILi1ELi4ELi3EEENS4_18smem_ptr_flag_bitsILi16EEENSU_INS5_IJSG_SH_EEENS5_IJSH_SB_EEEEEEEvNS4_8identityES13_S1C_vS1D_EENS_8epilogue10collective6detail29Sm90TmaWarpSpecializedAdapterINS1G_15DefaultEpilogueISJ_SK_SK_NS1F_6thread17LinearCombinationISJ_Li1EffLNS1K_9ScaleType4KindE0ELNS_15FloatRoundStyleE2ESJ_EENS1_15EpilogueDefaultEEEEEvvEEEEvNT_6ParamsE)
	.align		4
        /*000c*/ 	.word	index@(__assertfail)
	.align		4
        /*0010*/ 	.word	0x00000000
	.align		4
        /*0014*/ 	.word	0xfffffffe
	.align		4
        /*0018*/ 	.word	0x00000000
	.align		4
        /*001c*/ 	.word	0xfffffffd
	.align		4
        /*0020*/ 	.word	0x00000000
	.align		4
        /*0024*/ 	.word	0xfffffffc


//--------------------- .nv.constant4             --------------------------
	.section	.nv.constant4,"a",@progbits
	.align	8
	.align		8
.nv.constant4:
        /*0000*/ 	.dword	__assertfail
	.align		8
        /*0008*/ 	.dword	__unnamed_1
	.align		8
        /*0010*/ 	.dword	_ZN39_INTERNAL_1399c0c6_4_k_cu_714c5c56_52324cuda3std3__45__cpo5beginE
	.align		8
        /*0018*/ 	.dword	_ZN39_INTERNAL_1399c0c6_4_k_cu_714c5c56_52324cuda3std3__45__cpo3endE
	.align		8
        /*0020*/ 	.dword	_ZN39_INTERNAL_1399c0c6_4_k_cu_714c5c56_52324cuda3std3__45__cpo6cbeginE
	.align		8
        /*0028*/ 	.dword	_ZN39_INTERNAL_1399c0c6_4_k_cu_714c5c56_52324cuda3std3__45__cpo4cendE
	.align		8
        /*0030*/ 	.dword	_ZN39_INTERNAL_1399c0c6_4_k_cu_714c5c56_52324cuda3std3__441_GLOBAL__N__1399c0c6_4_k_cu_714c5c56_52326ignoreE
	.align		8
        /*0038*/ 	.dword	_ZN39_INTERNAL_1399c0c6_4_k_cu_714c5c56_52324cuda3std3__419piecewise_constructE
	.align		8
        /*0040*/ 	.dword	_ZN39_INTERNAL_1399c0c6_4_k_cu_714c5c56_52324cuda3std3__48in_placeE
	.align		8
        /*0048*/ 	.dword	_ZN39_INTERNAL_1399c0c6_4_k_cu_714c5c56_52324cuda3std6ranges3__45__cpo4swapE
	.align		8
        /*0050*/ 	.dword	_ZN39_INTERNAL_1399c0c6_4_k_cu_714c5c56_52324cuda3std6ranges3__45__cpo9iter_moveE
	.align		8
        /*0058*/ 	.dword	_ZN39_INTERNAL_1399c0c6_4_k_cu_714c5c56_52324cute7productE
	.align		8
        /*0060*/ 	.dword	_ZN39_INTERNAL_1399c0c6_4_k_cu_714c5c56_52324cute1_E
	.align		8
        /*0068*/ 	.dword	$str$22
	.align		8
        /*0070*/ 	.dword	$str$23


//--------------------- .text._ZN7cutlass13device_kernelINS_4gemm6kernel13GemmUniversalIN4cute5tupleIJiiiiEEENS1_10collective13CollectiveMmaINS1_34MainloopSm90TmaGmmaWarpSpecializedILi36ENS5_IJNS4_1CILi1EEESB_SB_EEENS1_35KernelTmaWarpSpecializedCooperativeEEENS5_IJNSA_ILi192EEENSA_ILi8EEENSA_ILi16EEEEEENS_10bfloat16_tENS5_IJlSB_lEEESJ_SK_NS4_8TiledMMAINS4_8MMA_AtomIJNS4_4SM904GMMA26MMA_64x8x16_F32BF16BF16_SSILNSO_5MajorE0ELSQ_0ELNSO_7ScaleInE1ELSR_1EEEEEENS4_6LayoutINS5_IJNSA_ILi2EEESB_SB_EEENS5_IJSB_NSA_ILi0EEESX_EEEEENS5_IJNS4_10UnderscoreES10_S10_EEEEENS4_13SM90_TMA_LOADENS4_14ComposedLayoutINS4_7SwizzleILi1ELi4ELi3EEENS4_18smem_ptr_flag_bitsILi16EEENSU_INS5_IJSG_SH_EEENS5_IJSH_SB_EEEEEEEvNS4_8identityES13_S1C_vS1D_EENS_8epilogue10collective6detail29Sm90TmaWarpSpecializedAdapterINS1G_15DefaultEpilogueISJ_SK_SK_NS1F_6thread17LinearCombinationISJ_Li1EffLNS1K_9ScaleType4KindE0ELNS_15FloatRoundStyleE2ESJ_EENS1_15EpilogueDefaultEEEEEvvEEEEvNT_6ParamsE --------------------------
	.section	.text._ZN7cutlass13device_kernelINS_4gemm6kernel13GemmUniversalIN4cute5tupleIJiiiiEEENS1_10collective13CollectiveMmaINS1_34MainloopSm90TmaGmmaWarpSpecializedILi36ENS5_IJNS4_1CILi1EEESB_SB_EEENS1_35KernelTmaWarpSpecializedCooperativeEEENS5_IJNSA_ILi192EEENSA_ILi8EEENSA_ILi16EEEEEENS_10bfloat16_tENS5_IJlSB_lEEESJ_SK_NS4_8TiledMMAINS4_8MMA_AtomIJNS4_4SM904GMMA26MMA_64x8x16_F32BF16BF16_SSILNSO_5MajorE0ELSQ_0ELNSO_7ScaleInE1ELSR_1EEEEEENS4_6LayoutINS5_IJNSA_ILi2EEESB_SB_EEENS5_IJSB_NSA_ILi0EEESX_EEEEENS5_IJNS4_10UnderscoreES10_S10_EEEEENS4_13SM90_TMA_LOADENS4_14ComposedLayoutINS4_7SwizzleILi1ELi4ELi3EEENS4_18smem_ptr_flag_bitsILi16EEENSU_INS5_IJSG_SH_EEENS5_IJSH_SB_EEEEEEEvNS4_8identityES13_S1C_vS1D_EENS_8epilogue10collective6detail29Sm90TmaWarpSpecializedAdapterINS1G_15DefaultEpilogueISJ_SK_SK_NS1F_6thread17LinearCombinationISJ_Li1EffLNS1K_9ScaleType4KindE0ELNS_15FloatRoundStyleE2ESJ_EENS1_15EpilogueDefaultEEEEEvvEEEEvNT_6ParamsE,"ax",@progbits
	.align	128
.text._ZN7cutlass13device_kernelINS_4gemm6kernel13GemmUniversalIN4cute5tupleIJiiiiEEENS1_10collective13CollectiveMmaINS1_34MainloopSm90TmaGmmaWarpSpecializedILi36ENS5_IJNS4_1CILi1EEESB_SB_EEENS1_35KernelTmaWarpSpecializedCooperativeEEENS5_IJNSA_ILi192EEENSA_ILi8EEENSA_ILi16EEEEEENS_10bfloat16_tENS5_IJlSB_lEEESJ_SK_NS4_8TiledMMAINS4_8MMA_AtomIJNS4_4SM904GMMA26MMA_64x8x16_F32BF16BF16_SSILNSO_5MajorE0ELSQ_0ELNSO_7ScaleInE1ELSR_1EEEEEENS4_6LayoutINS5_IJNSA_ILi2EEESB_SB_EEENS5_IJSB_NSA_ILi0EEESX_EEEEENS5_IJNS4_10UnderscoreES10_S10_EEEEENS4_13SM90_TMA_LOADENS4_14ComposedLayoutINS4_7SwizzleILi1ELi4ELi3EEENS4_18smem_ptr_flag_bitsILi16EEENSU_INS5_IJSG_SH_EEENS5_IJSH_SB_EEEEEEEvNS4_8identityES13_S1C_vS1D_EENS_8epilogue10collective6detail29Sm90TmaWarpSpecializedAdapterINS1G_15DefaultEpilogueISJ_SK_SK_NS1F_6thread17LinearCombinationISJ_Li1EffLNS1K_9ScaleType4KindE0ELNS_15FloatRoundStyleE2ESJ_EENS1_15EpilogueDefaultEEEEEvvEEEEvNT_6ParamsE:
        .type           _ZN7cutlass13device_kernelINS_4gemm6kernel13GemmUniversalIN4cute5tupleIJiiiiEEENS1_10collective13CollectiveMmaINS1_34MainloopSm90TmaGmmaWarpSpecializedILi36ENS5_IJNS4_1CILi1EEESB_SB_EEENS1_35KernelTmaWarpSpecializedCooperativeEEENS5_IJNSA_ILi192EEENSA_ILi8EEENSA_ILi16EEEEEENS_10bfloat16_tENS5_IJlSB_lEEESJ_SK_NS4_8TiledMMAINS4_8MMA_AtomIJNS4_4SM904GMMA26MMA_64x8x16_F32BF16BF16_SSILNSO_5MajorE0ELSQ_0ELNSO_7ScaleInE1ELSR_1EEEEEENS4_6LayoutINS5_IJNSA_ILi2EEESB_SB_EEENS5_IJSB_NSA_ILi0EEESX_EEEEENS5_IJNS4_10UnderscoreES10_S10_EEEEENS4_13SM90_TMA_LOADENS4_14ComposedLayoutINS4_7SwizzleILi1ELi4ELi3EEENS4_18smem_ptr_flag_bitsILi16EEENSU_INS5_IJSG_SH_EEENS5_IJSH_SB_EEEEEEEvNS4_8identityES13_S1C_vS1D_EENS_8epilogue10collective6detail29Sm90TmaWarpSpecializedAdapterINS1G_15DefaultEpilogueISJ_SK_SK_NS1F_6thread17LinearCombinationISJ_Li1EffLNS1K_9ScaleType4KindE0ELNS_15FloatRoundStyleE2ESJ_EENS1_15EpilogueDefaultEEEEEvvEEEEvNT_6ParamsE,@function
        .size           _ZN7cutlass13device_kernelINS_4gemm6kernel13GemmUniversalIN4cute5tupleIJiiiiEEENS1_10collective13CollectiveMmaINS1_34MainloopSm90TmaGmmaWarpSpecializedILi36ENS5_IJNS4_1CILi1EEESB_SB_EEENS1_35KernelTmaWarpSpecializedCooperativeEEENS5_IJNSA_ILi192EEENSA_ILi8EEENSA_ILi16EEEEEENS_10bfloat16_tENS5_IJlSB_lEEESJ_SK_NS4_8TiledMMAINS4_8MMA_AtomIJNS4_4SM904GMMA26MMA_64x8x16_F32BF16BF16_SSILNSO_5MajorE0ELSQ_0ELNSO_7ScaleInE1ELSR_1EEEEEENS4_6LayoutINS5_IJNSA_ILi2EEESB_SB_EEENS5_IJSB_NSA_ILi0EEESX_EEEEENS5_IJNS4_10UnderscoreES10_S10_EEEEENS4_13SM90_TMA_LOADENS4_14ComposedLayoutINS4_7SwizzleILi1ELi4ELi3EEENS4_18smem_ptr_flag_bitsILi16EEENSU_INS5_IJSG_SH_EEENS5_IJSH_SB_EEEEEEEvNS4_8identityES13_S1C_vS1D_EENS_8epilogue10collective6detail29Sm90TmaWarpSpecializedAdapterINS1G_15DefaultEpilogueISJ_SK_SK_NS1F_6thread17LinearCombinationISJ_Li1EffLNS1K_9ScaleType4KindE0ELNS_15FloatRoundStyleE2ESJ_EENS1_15EpilogueDefaultEEEEEvvEEEEvNT_6ParamsE,(.L_x_145 - _ZN7cutlass13device_kernelINS_4gemm6kernel13GemmUniversalIN4cute5tupleIJiiiiEEENS1_10collective13CollectiveMmaINS1_34MainloopSm90TmaGmmaWarpSpecializedILi36ENS5_IJNS4_1CILi1EEESB_SB_EEENS1_35KernelTmaWarpSpecializedCooperativeEEENS5_IJNSA_ILi192EEENSA_ILi8EEENSA_ILi16EEEEEENS_10bfloat16_tENS5_IJlSB_lEEESJ_SK_NS4_8TiledMMAINS4_8MMA_AtomIJNS4_4SM904GMMA26MMA_64x8x16_F32BF16BF16_SSILNSO_5MajorE0ELSQ_0ELNSO_7ScaleInE1ELSR_1EEEEEENS4_6LayoutINS5_IJNSA_ILi2EEESB_SB_EEENS5_IJSB_NSA_ILi0EEESX_EEEEENS5_IJNS4_10UnderscoreES10_S10_EEEEENS4_13SM90_TMA_LOADENS4_14ComposedLayoutINS4_7SwizzleILi1ELi4ELi3EEENS4_18smem_ptr_flag_bitsILi16EEENSU_INS5_IJSG_SH_EEENS5_IJSH_SB_EEEEEEEvNS4_8identityES13_S1C_vS1D_EENS_8epilogue10collective6detail29Sm90TmaWarpSpecializedAdapterINS1G_15DefaultEpilogueISJ_SK_SK_NS1F_6thread17LinearCombinationISJ_Li1EffLNS1K_9ScaleType4KindE0ELNS_15FloatRoundStyleE2ESJ_EENS1_15EpilogueDefaultEEEEEvvEEEEvNT_6ParamsE)
        .other          _ZN7cutlass13device_kernelINS_4gemm6kernel13GemmUniversalIN4cute5tupleIJiiiiEEENS1_10collective13CollectiveMmaINS1_34MainloopSm90TmaGmmaWarpSpecializedILi36ENS5_IJNS4_1CILi1EEESB_SB_EEENS1_35KernelTmaWarpSpecializedCooperativeEEENS5_IJNSA_ILi192EEENSA_ILi8EEENSA_ILi16EEEEEENS_10bfloat16_tENS5_IJlSB_lEEESJ_SK_NS4_8TiledMMAINS4_8MMA_AtomIJNS4_4SM904GMMA26MMA_64x8x16_F32BF16BF16_SSILNSO_5MajorE0ELSQ_0ELNSO_7ScaleInE1ELSR_1EEEEEENS4_6LayoutINS5_IJNSA_ILi2EEESB_SB_EEENS5_IJSB_NSA_ILi0EEESX_EEEEENS5_IJNS4_10UnderscoreES10_S10_EEEEENS4_13SM90_TMA_LOADENS4_14ComposedLayoutINS4_7SwizzleILi1ELi4ELi3EEENS4_18smem_ptr_flag_bitsILi16EEENSU_INS5_IJSG_SH_EEENS5_IJSH_SB_EEEEEEEvNS4_8identityES13_S1C_vS1D_EENS_8epilogue10collective6detail29Sm90TmaWarpSpecializedAdapterINS1G_15DefaultEpilogueISJ_SK_SK_NS1F_6thread17LinearCombinationISJ_Li1EffLNS1K_9ScaleType4KindE0ELNS_15FloatRoundStyleE2ESJ_EENS1_15EpilogueDefaultEEEEEvvEEEEvNT_6ParamsE,@"STO_CUDA_ENTRY STV_DEFAULT"
_ZN7cutlass13device_kernelINS_4gemm6kernel13GemmUniversalIN4cute5tupleIJiiiiEEENS1_10collective13CollectiveMmaINS1_34MainloopSm90TmaGmmaWarpSpecializedILi36ENS5_IJNS4_1CILi1EEESB_SB_EEENS1_35KernelTmaWarpSpecializedCooperativeEEENS5_IJNSA_ILi192EEENSA_ILi8EEENSA_ILi16EEEEEENS_10bfloat16_tENS5_IJlSB_lEEESJ_SK_NS4_8TiledMMAINS4_8MMA_AtomIJNS4_4SM904GMMA26MMA_64x8x16_F32BF16BF16_SSILNSO_5MajorE0ELSQ_0ELNSO_7ScaleInE1ELSR_1EEEEEENS4_6LayoutINS5_IJNSA_ILi2EEESB_SB_EEENS5_IJSB_NSA_ILi0EEESX_EEEEENS5_IJNS4_10UnderscoreES10_S10_EEEEENS4_13SM90_TMA_LOADENS4_14ComposedLayoutINS4_7SwizzleILi1ELi4ELi3EEENS4_18smem_ptr_flag_bitsILi16EEENSU_INS5_IJSG_SH_EEENS5_IJSH_SB_EEEEEEEvNS4_8identityES13_S1C_vS1D_EENS_8epilogue10collective6detail29Sm90TmaWarpSpecializedAdapterINS1G_15DefaultEpilogueISJ_SK_SK_NS1F_6thread17LinearCombinationISJ_Li1EffLNS1K_9ScaleType4KindE0ELNS_15FloatRoundStyleE2ESJ_EENS1_15EpilogueDefaultEEEEEvvEEEEvNT_6ParamsE:
[----:B------:R-:W0:Y:S01]  /*0000*/  LDC R1, c[0x0][0x28] ;  /* 0x00000a00ff017b82 */ /* 0x000e220000000800 */
[----:B------:R-:W1:Y:S01]  /*0010*/  S2R R2, SR_TID.X ;  /* 0x0000000000027919 */ /* 0x000e620000002100 */
[----:B------:R-:W-:Y:S01]  /*0020*/  ELECT P0, URZ, PT ;  /* 0x00000000003f782f */ /* 0x000fe20003800000 */
[----:B------:R-:W-:Y:S01]  /*0030*/  BSSY B0, `(.L_x_0) ;  /* 0x000000f000007945 */ /* 0x000fe20003800000 */
[--C-:B-1----:R-:W-:Y:S02]  /*0040*/  SHF.R.U32.HI R0, RZ, 0x5, R2.reuse ;  /* 0x00000005ff007819 */ /* 0x102fe40000011602 */
[----:B------:R-:W-:-:S03]  /*0050*/  SHF.R.U32.HI R7, RZ, 0x7, R2 ;  /* 0x00000007ff077819 */ /* 0x000fc60000011602 */
[----:B------:R-:W1:Y:S04]  /*0060*/  SHFL.IDX PT, R3, R0, RZ, 0x1f ;  /* 0x00001fff00037589 */ /* 0x000e6800000e0000 */
[----:B------:R2:W3:Y:S01]  /*0070*/  SHFL.IDX PT, R10, R7, RZ, 0x1f ;  /* 0x00001fff070a7589 */ /* 0x0004e200000e0000 */
[----:B-1----:R-:W-:-:S13]  /*0080*/  ISETP.NE.OR P0, PT, R3, RZ, !P0 ;  /* 0x000000ff0300720c */ /* 0x002fda0004705670 */
[----:B0-23--:R-:W-:Y:S05]  /*0090*/  @P0 BRA `(.L_x_1) ;  /* 0x0000000000200947 */ /* 0x00dfea0003800000 */
[----:B------:R-:W-:Y:S02]  /*00a0*/  ULDC.64 UR4, c[0x0][0x198] ;  /* 0x0000660000047ab9 */ /* 0x000fe40000000a00 */
[----:B------:R-:W-:Y:S02]  /*00b0*/  UIADD3 UR6, UP0, UR4, 0xf0, URZ ;  /* 0x000000f004067890 */ /* 0x000fe4000ff1e03f */
[----:B------:R-:W-:Y:S02]  /*00c0*/  UIADD3 UR4, UP1, UR4, 0x1f0, URZ ;  /* 0x000001f004047890 */ /* 0x000fe4000ff3e03f */
[----:B------:R-:W-:Y:S02]  /*00d0*/  UIADD3.X UR7, URZ, UR5, URZ, UP0, !UPT ;  /* 0x000000053f077290 */ /* 0x000fe400087fe43f */
[----:B------:R-:W-:-:S07]  /*00e0*/  UIADD3.X UR5, URZ, UR5, URZ, UP1, !UPT ;  /* 0x000000053f057290 */ /* 0x000fce0008ffe43f */
[----:B------:R0:W-:Y:S02]  /*00f0*/  UTMACCTL.PF [UR6] ;  /* 0x00000000060079b9 */ /* 0x0001e40008040000 */
[----:B------:R0:W-:Y:S02]  /*0100*/  UTMACCTL.PF [UR4] ;  /* 0x00000000040079b9 */ /* 0x0001e40008040000 */
[----:B0-----:R-:W-:Y:S01]  /*0110*/  NOP ;  /* 0x0000000000007918 */ /* 0x001fe20000000000 */
.L_x_1:
[----:B------:R-:W-:Y:S05]  /*0120*/  BSYNC B0 ;  /* 0x0000000000007941 */ /* 0x000fea0003800000 */
.L_x_0:
[----:B------:R-:W0:Y:S02]  /*0130*/  SHFL.IDX PT, R4, R0, RZ, 0x1f ;  /* 0x00001fff00047589 */ /* 0x000e2400000e0000 */
[----:B0-----:R-:W-:-:S13]  /*0140*/  ISETP.NE.AND P0, PT, R4, RZ, PT ;  /* 0x000000ff0400720c */ /* 0x001fda0003f05270 */
[----:B------:R-:W-:Y:S05]  /*0150*/  @P0 BRA `(.L_x_2) ;  /* 0x0000000400640947 */ /* 0x000fea0003800000 */
[----:B------:R-:W-:Y:S01]  /*0160*/  ELECT P0, URZ, PT ;  /* 0x00000000003f782f */ /* 0x000fe20003800000 */
[----:B------:R-:W-:-:S12]  /*0170*/  BSSY B0, `(.L_x_2) ;  /* 0x0000057000007945 */ /* 0x000fd80003800000 */
[----:B------:R-:W-:Y:S05]  /*0180*/  @!P0 BRA `(.L_x_3) ;  /* 0x0000000400548947 */ /* 0x000fea0003800000 */
[----:B------:R-:W0:Y:S01]  /*0190*/  S2UR UR8, SR_CgaCtaId ;  /* 0x00000000000879c3 */ /* 0x000e220000008800 */
[----:B------:R-:W-:Y:S01]  /*01a0*/  UMOV UR4, 0x400 ;  /* 0x0000040000047882 */ /* 0x000fe20000000000 */
[----:B------:R-:W-:Y:S01]  /*01b0*/  UMOV UR5, 0x1 ;  /* 0x0000000100057882 */ /* 0x000fe20000000000 */
[----:B------:R-:W-:Y:S02]  /*01c0*/  UMOV UR6, 0x100 ;  /* 0x0000010000067882 */ /* 0x000fe40000000000 */
[----:B------:R-:W-:-:S04]  /*01d0*/  UIADD3 UR6, -UR6, 0x100000, URZ ;  /* 0x0010000006067890 */ /* 0x000fc8000fffe13f */
[----:B------:R-:W-:Y:S02]  /*01e0*/  USHF.L.U32 UR7, UR6, 0xb, URZ ;  /* 0x0000000b06077899 */ /* 0x000fe4000800063f */
[----:B------:R-:W-:Y:S02]  /*01f0*/  USHF.L.U32 UR6, UR6, 0x1, URZ ;  /* 0x0000000106067899 */ /* 0x000fe4000800063f */
[----:B0-----:R-:W-:Y:S02]  /*0200*/  ULEA UR8, UR8, UR4, 0x18 ;  /* 0x0000000408087291 */ /* 0x001fe4000f8ec03f */
[----:B------:R-:W-:-:S04]  /*0210*/  UIADD3 UR4, -UR5, 0x100000, URZ ;  /* 0x0010000005047890 */ /* 0x000fc8000fffe13f */
[----:B------:R-:W-:Y:S02]  /*0220*/  USHF.L.U32 UR5, UR4, 0xb, URZ ;  /* 0x0000000b04057899 */ /* 0x000fe4000800063f */
[----:B------:R-:W-:Y:S01]  /*0230*/  USHF.L.U32 UR4, UR4, 0x1, URZ ;  /* 0x0000000104047899 */ /* 0x000fe2000800063f */
[----:B------:R-:W0:Y:S11]  /*0240*/  FENCE.VIEW.ASYNC.S ;  /* 0x00000000000073c6 */ /* 0x000e360000000000 */
[----:B0-----:R0:W1:Y:S01]  /*0250*/  SYNCS.EXCH.64 URZ, [UR8], UR4 ;  /* 0x00000004083f75b2 */ /* 0x0010620008000100 */
[----:B------:R0:W2:Y:S01]  /*0260*/  SYNCS.EXCH.64 URZ, [UR8+0x120], UR6 ;  /* 0x00012006083f75b2 */ /* 0x0000a20008000100 */
[----:B------:R0:W3:Y:S01]  /*0270*/  SYNCS.EXCH.64 URZ, [UR8+0x8], UR4 ;  /* 0x00000804083f75b2 */ /* 0x0000e20008000100 */
[----:B------:R0:W4:Y:S01]  /*0280*/  SYNCS.EXCH.64 URZ, [UR8+0x128], UR6 ;  /* 0x00012806083f75b2 */ /* 0x0001220008000100 */
[----:B------:R0:W0:Y:S01]  /*0290*/  SYNCS.EXCH.64 URZ, [UR8+0x10], UR4 ;  /* 0x00001004083f75b2 */ /* 0x0000220008000100 */
        /* <DEDUP_REMOVED lines=67> */
[----:B-1234-:R-:W-:Y:S01]  /*06d0*/  NOP ;  /* 0x0000000000007918 */ /* 0x01efe20000000000 */
.L_x_3:
[----:B0-----:R-:W-:Y:S05]  /*06e0*/  BSYNC B0 ;  /* 0x0000000000007941 */ /* 0x001fea0003800000 */
.L_x_2:
[----:B------:R-:W0:Y:S01]  /*06f0*/  SHFL.IDX PT, R0, R0, RZ, 0x1f ;  /* 0x00001fff00007589 */ /* 0x000e2200000e0000 */
[----:B------:R-:W-:Y:S01]  /*0700*/  ELECT P0, URZ, PT ;  /* 0x00000000003f782f */ /* 0x000fe20003800000 */
[----:B------:R-:W1:Y:S01]  /*0710*/  LDC R19, c[0x0][0x65c] ;  /* 0x00019700ff137b82 */ /* 0x000e620000000800 */
[----:B------:R-:W-:Y:S01]  /*0720*/  UMOV UR4, 0x20 ;  /* 0x0000002000047882 */ /* 0x000fe20000000000 */
[----:B------:R-:W2:Y:S01]  /*0730*/  S2R R6, SR_CTAID.Y ;  /* 0x0000000000067919 */ /* 0x000ea20000002600 */
[----:B------:R-:W-:Y:S01]  /*0740*/  NOP ;  /* 0x0000000000007918 */ /* 0x000fe20000000000 */
[----:B------:R-:W-:Y:S01]  /*0750*/  ISETP.NE.AND P2, PT, R10, RZ, PT ;  /* 0x000000ff0a00720c */ /* 0x000fe20003f45270 */
[----:B------:R-:W-:Y:S01]  /*0760*/  NOP ;  /* 0x0000000000007918 */ /* 0x000fe20000000000 */
[----:B------:R-:W3:Y:S01]  /*0770*/  S2R R4, SR_CTAID.X ;  /* 0x0000000000047919 */ /* 0x000ee20000002500 */
[----:B------:R-:W-:Y:S01]  /*0780*/  IMAD.MOV.U32 R5, RZ, RZ, RZ ;  /* 0x000000ffff057224 */ /* 0x000fe200078e00ff */
[----:B0-----:R-:W-:-:S02]  /*0790*/  ISETP.NE.OR P0, PT, R0, RZ, !P0 ;  /* 0x000000ff0000720c */ /* 0x001fc40004705670 */
[----:B-1----:R-:W-:-:S04]  /*07a0*/  ISETP.NE.AND P3, PT, R19, 0x1, PT ;  /* 0x000000011300780c */ /* 0x002fc80003f65270 */
[----:B------:R-:W-:Y:S02]  /*07b0*/  P2R R0, PR, RZ, 0x8 ;  /* 0x00000008ff007803 */ /* 0x000fe40000000000 */
[----:B------:R-:W-:-:S04]  /*07c0*/  SHF.R.S32.HI R0, RZ, 0x1f, R3 ;  /* 0x0000001fff007819 */ /* 0x000fc80000011403 */
[----:B------:R-:W-:Y:S01]  /*07d0*/  LEA.HI R0, R0, R3, RZ, 0x2 ;  /* 0x0000000300007211 */ /* 0x000fe200078f10ff */
[----:B------:R-:W-:Y:S01]  /*07e0*/  VOTEU.ALL UP0, P0 ;  /* 0x00000000003f7886 */ /* 0x000fe20000000000 */
[----:B------:R-:W-:Y:S01]  /*07f0*/  VOTEU.ALL UP1, P0 ;  /* 0x00000000003f7886 */ /* 0x000fe20000020000 */
[----:B------:R-:W3:Y:S01]  /*0800*/  @P3 LDC R17, c[0x0][0x10] ;  /* 0x00000400ff113b82 */ /* 0x000ee20000000800 */
[----:B------:R-:W-:Y:S01]  /*0810*/  LOP3.LUT R0, R0, 0xfffffffc, RZ, 0xc0, !PT ;  /* 0xfffffffc00007812 */ /* 0x000fe200078ec0ff */
[----:B--2---:R-:W-:Y:S01]  /*0820*/  @P3 IMAD.MOV.U32 R8, RZ, RZ, R6 ;  /* 0x000000ffff083224 */ /* 0x004fe200078e0006 */
[----:B------:R-:W-:Y:S01]  /*0830*/  @!UP0 UMOV UR6, 0x400 ;  /* 0x0000040000068882 */ /* 0x000fe20000000000 */
[----:B------:R-:W-:-:S04]  /*0840*/  @!UP0 UIADD3 UR4, -UR4, 0x100000, URZ ;  /* 0x0010000004048890 */ /* 0x000fc8000fffe13f */
[----:B------:R-:W-:Y:S02]  /*0850*/  @!UP0 USHF.L.U32 UR5, UR4, 0xb, URZ ;  /* 0x0000000b04058899 */ /* 0x000fe4000800063f */
[----:B------:R-:W-:Y:S01]  /*0860*/  @!UP0 USHF.L.U32 UR4, UR4, 0x1, URZ ;  /* 0x0000000104048899 */ /* 0x000fe2000800063f */
[----:B------:R-:W-:Y:S02]  /*0870*/  @P3 IMAD.MOV.U32 R9, RZ, RZ, RZ ;  /* 0x000000ffff093224 */ /* 0x000fe400078e00ff */
[----:B------:R-:W-:Y:S01]  /*0880*/  IMAD.IADD R0, R3, 0x1, -R0 ;  /* 0x0000000103007824 */ /* 0x000fe200078e0a00 */
[----:B------:R-:W0:Y:S01]  /*0890*/  @!UP0 S2UR UR7, SR_CgaCtaId ;  /* 0x00000000000789c3 */ /* 0x000e220000008800 */
[----:B------:R-:W-:-:S03]  /*08a0*/  @P3 IMAD.MOV.U32 R3, RZ, RZ, RZ ;  /* 0x000000ffff033224 */ /* 0x000fc600078e00ff */
[----:B------:R-:W-:-:S04]  /*08b0*/  ISETP.NE.AND P1, PT, R0, 0x3, PT ;  /* 0x000000030000780c */ /* 0x000fc80003f25270 */
[----:B------:R-:W1:Y:S01]  /*08c0*/  @!P3 LDC R11, c[0x0][0xc] ;  /* 0x00000300ff0bbb82 */ /* 0x000e620000000800 */
[----:B---3--:R-:W-:-:S04]  /*08d0*/  @P3 IMAD.WIDE.U32 R16, R4, R17, R8 ;  /* 0x0000001104103225 */ /* 0x008fc800078e0008 */
[----:B------:R-:W-:Y:S01]  /*08e0*/  @P3 IMAD.IADD R17, R17, 0x1, R3 ;  /* 0x0000000111113824 */ /* 0x000fe200078e0203 */
[----:B------:R-:W-:Y:S01]  /*08f0*/  LOP3.LUT R3, R2, 0x7f, RZ, 0xc0, !PT ;  /* 0x0000007f02037812 */ /* 0x000fe200078ec0ff */
[----:B0-----:R-:W-:Y:S01]  /*0900*/  @!UP0 ULEA UR8, UR7, UR6, 0x18 ;  /* 0x0000000607088291 */ /* 0x001fe2000f8ec03f */
[----:B------:R-:W-:Y:S02]  /*0910*/  VOTEU.ALL UP0, P0 ;  /* 0x00000000003f7886 */ /* 0x000fe40000000000 */
[----:B------:R-:W-:Y:S01]  /*0920*/  ULDC UR6, c[0x0][0xc] ;  /* 0x0000030000067ab9 */ /* 0x000fe20000000800 */
[----:B------:R-:W-:Y:S01]  /*0930*/  ISETP.EQ.OR P0, PT, R0, RZ, !P1 ;  /* 0x000000ff0000720c */ /* 0x000fe20004f02670 */
[----:B------:R-:W-:-:S03]  /*0940*/  ULDC UR7, c[0x0][0x10] ;  /* 0x0000040000077ab9 */ /* 0x000fc60000000800 */
[C---:B------:R-:W-:Y:S01]  /*0950*/  ISETP.EQ.AND P0, PT, R10.reuse, RZ, P0 ;  /* 0x000000ff0a00720c */ /* 0x040fe20000702270 */
[----:B------:R-:W-:Y:S02]  /*0960*/  VIADD R10, R10, 0xffffffff ;  /* 0xffffffff0a0a7836 */ /* 0x000fe40000000000 */
[----:B-1----:R-:W-:Y:S01]  /*0970*/  @!P3 IMAD.WIDE.U32 R8, R11, R6, R4 ;  /* 0x000000060b08b225 */ /* 0x002fe200078e0004 */
[----:B------:R-:W0:Y:S02]  /*0980*/  FENCE.VIEW.ASYNC.S ;  /* 0x00000000000073c6 */ /* 0x000e240000000000 */
[----:B0-----:R-:W0:Y:S01]  /*0990*/  @!UP0 SYNCS.EXCH.64 URZ, [UR8+0x250], UR4 ;  /* 0x00025004083f85b2 */ /* 0x001e220008000100 */
[----:B------:R-:W-:Y:S02]  /*09a0*/  SEL R18, RZ, 0x1, !P0 ;  /* 0x00000001ff127807 */ /* 0x000fe40004000000 */
[----:B------:R-:W-:Y:S01]  /*09b0*/  ISETP.GE.U32.AND P1, PT, R10, 0x2, PT ;  /* 0x000000020a00780c */ /* 0x000fe20003f26070 */
[----:B------:R-:W-:-:S02]  /*09c0*/  @!P3 IMAD.MOV.U32 R16, RZ, RZ, R8 ;  /* 0x000000ffff10b224 */ /* 0x000fc400078e0008 */
[----:B------:R-:W-:Y:S01]  /*09d0*/  @!P3 IMAD.MOV.U32 R17, RZ, RZ, R9 ;  /* 0x000000ffff11b224 */ /* 0x000fe200078e0009 */
[----:B------:R-:W-:Y:S01]  /*09e0*/  SEL R18, R18, 0x2, P1 ;  /* 0x0000000212127807 */ /* 0x000fe20000800000 */
[----:B------:R1:W0:Y:S01]  /*09f0*/  @!UP1 SYNCS.EXCH.64 URZ, [UR8+0x258], UR4 ;  /* 0x00025804083f95b2 */ /* 0x0002220008000100 */
[----:B------:R-:W-:Y:S01]  /*0a00*/  NOP ;  /* 0x0000000000007918 */ /* 0x000fe20000000000 */
[----:B-1----:R-:W-:-:S03]  /*0a10*/  UIMAD.WIDE.U32 UR4, UR6, UR7, URZ ;  /* 0x00000007060472a5 */ /* 0x002fc6000f8e003f */
[----:B------:R-:W-:Y:S02]  /*0a20*/  ULDC UR6, c[0x0][0x14] ;  /* 0x0000050000067ab9 */ /* 0x000fe40000000800 */
[----:B------:R-:W-:Y:S02]  /*0a30*/  UIMAD.WIDE.U32 UR36, UR4, UR6, URZ ;  /* 0x00000006042472a5 */ /* 0x000fe4000f8e003f */
[----:B------:R-:W-:-:S04]  /*0a40*/  UIMAD UR42, UR5, UR6, URZ ;  /* 0x00000006052a72a4 */ /* 0x000fc8000f8e023f */
[----:B------:R-:W-:Y:S01]  /*0a50*/  UIADD3 UR42, UR37, UR42, URZ ;  /* 0x0000002a252a7290 */ /* 0x000fe2000fffe03f */
[----:B0-----:R-:W-:Y:S06]  /*0a60*/  BAR.SYNC.DEFER_BLOCKING 0x0 ;  /* 0x0000000000007b1d */ /* 0x001fec0000010000 */
[----:B------:R-:W-:Y:S05]  /*0a70*/  @!P2 BRA `(.L_x_4) ;  /* 0x000000280070a947 */ /* 0x000fea0003800000 */
[----:B------:R-:W-:-:S13]  /*0a80*/  ISETP.GT.U32.AND P0, PT, R10, 0x1, PT ;  /* 0x000000010a00780c */ /* 0x000fda0003f04070 */
[----:B------:R-:W-:Y:S05]  /*0a90*/  @P0 EXIT ;  /* 0x000000000000094d */ /* 0x000fea0003800000 */
[----:B------:R-:W-:Y:S01]  /*0aa0*/  ULDC.64 UR4, c[0x0][0x650] ;  /* 0x0001940000047ab9 */ /* 0x000fe20000000a00 */
[----:B------:R-:W-:Y:S01]  /*0ab0*/  PRMT R0, RZ, 0x7610, R0 ;  /* 0x00007610ff007816 */ /* 0x000fe20000000000 */
[----:B------:R-:W-:Y:S01]  /*0ac0*/  IMAD.MOV.U32 R47, RZ, RZ, -0x1 ;  /* 0xffffffffff2f7424 */ /* 0x000fe200078e00ff */
[----:B------:R-:W-:Y:S01]  /*0ad0*/  ISETP.GE.U32.AND P0, PT, R16, UR4, PT ;  /* 0x0000000410007c0c */ /* 0x000fe2000bf06070 */
[----:B------:R-:W-:Y:S02]  /*0ae0*/  IMAD.MOV.U32 R46, RZ, RZ, -0x1 ;  /* 0xffffffffff2e7424 */ /* 0x000fe400078e00ff */
[----:B------:R-:W-:Y:S01]  /*0af0*/  IMAD.MOV.U32 R33, RZ, RZ, -0x1 ;  /* 0xffffffffff217424 */ /* 0x000fe200078e00ff */
[----:B------:R-:W-:-:S13]  /*0b00*/  ISETP.GE.U32.AND.EX P0, PT, R17, UR5, PT, P0 ;  /* 0x0000000511007c0c */ /* 0x000fda000bf06100 */
[----:B------:R-:W-:Y:S05]  /*0b10*/  @P0 BRA `(.L_x_5) ;  /* 0x0000000400540947 */ /* 0x000fea0003800000 */
[----:B------:R-:W0:Y:S01]  /*0b20*/  LDC.64 R20, c[0x0][0x628] ;  /* 0x00018a00ff147b82 */ /* 0x000e220000000a00 */
[----:B------:R-:W-:Y:S02]  /*0b30*/  IMAD.MOV.U32 R8, RZ, RZ, R16 ;  /* 0x000000ffff087224 */ /* 0x000fe400078e0010 */
[----:B------:R-:W-:-:S05]  /*0b40*/  IMAD.MOV.U32 R9, RZ, RZ, R17 ;  /* 0x000000ffff097224 */ /* 0x000fca00078e0011 */
[----:B------:R-:W1:Y:S08]  /*0b50*/  LDC R0, c[0x0][0x630] ;  /* 0x00018c00ff007b82 */ /* 0x000e700000000800 */
[----:B------:R-:W2:Y:S01]  /*0b60*/  LDC.64 R22, c[0x0][0x620] ;  /* 0x00018800ff167b82 */ /* 0x000ea20000000a00 */
[----:B0-----:R-:W-:-:S04]  /*0b70*/  ISETP.NE.U32.AND P0, PT, R20, RZ, PT ;  /* 0x000000ff1400720c */ /* 0x001fc80003f05070 */
[----:B------:R-:W-:-:S13]  /*0b80*/  ISETP.NE.AND.EX P0, PT, R21, RZ, PT, P0 ;  /* 0x000000ff1500720c */ /* 0x000fda0003f05300 */
[----:B-12---:R-:W-:Y:S05]  /*0b90*/  @!P0 BRA `(.L_x_6) ;  /* 0x0000000000288947 */ /* 0x006fea0003800000 */
[----:B------:R-:W0:Y:S02]  /*0ba0*/  LDC R13, c[0x0][0x634] ;  /* 0x00018d00ff0d7b82 */ /* 0x000e240000000800 */
[----:B0-----:R-:W-:-:S05]  /*0bb0*/  IADD3 R13, P0, R16, R13, RZ ;  /* 0x0000000d100d7210 */ /* 0x001fca0007f1e0ff */
[----:B------:R-:W-:-:S04]  /*0bc0*/  IMAD.X R15, RZ, RZ, R17, P0 ;  /* 0x000000ffff0f7224 */ /* 0x000fc800000e0611 */
[----:B------:R-:W-:-:S04]  /*0bd0*/  IMAD.WIDE.U32 R8, R15, R20, RZ ;  /* 0x000000140f087225 */ /* 0x000fc800078e00ff */
[----:B------:R-:W-:-:S04]  /*0be0*/  IMAD.WIDE.U32 R10, P0, R13, R21, R8 ;  /* 0x000000150d0a7225 */ /* 0x000fc80007800008 */
[----:B------:R-:W-:-:S04]  /*0bf0*/  IMAD.WIDE.U32 R8, R13, R20, RZ ;  /* 0x000000140d087225 */ /* 0x000fc800078e00ff */
[----:B------:R-:W-:Y:S01]  /*0c00*/  IMAD.X R13, RZ, RZ, RZ, P0 ;  /* 0x000000ffff0d7224 */ /* 0x000fe200000e06ff */
[----:B------:R-:W-:Y:S01]  /*0c10*/  IADD3 RZ, P0, R9, R10, RZ ;  /* 0x0000000a09ff7210 */ /* 0x000fe20007f1e0ff */
[----:B------:R-:W-:-:S04]  /*0c20*/  IMAD.MOV.U32 R12, RZ, RZ, R11 ;  /* 0x000000ffff0c7224 */ /* 0x000fc800078e000b */
[----:B------:R-:W-:-:S08]  /*0c30*/  IMAD.WIDE.U32.X R8, R15, R21, R12, P0 ;  /* 0x000000150f087225 */ /* 0x000fd000000e040c */
.L_x_6:
[-CC-:B------:R-:W-:Y:S01]  /*0c40*/  SHF.R.U64 R33, R8, R0.reuse, R9.reuse ;  /* 0x0000000008217219 */ /* 0x180fe20000001209 */
[----:B------:R-:W0:Y:S01]  /*0c50*/  LDC R12, c[0x0][0x618] ;  /* 0x00018600ff0c7b82 */ /* 0x000e220000000800 */
[----:B------:R-:W-:Y:S01]  /*0c60*/  SHF.R.U32.HI R5, RZ, R0, R9 ;  /* 0x00000000ff057219 */ /* 0x000fe20000011609 */
[----:B------:R-:W-:Y:S01]  /*0c70*/  ULDC UR4, c[0x0][0x150] ;  /* 0x0000540000047ab9 */ /* 0x000fe20000000800 */
[----:B------:R-:W-:Y:S02]  /*0c80*/  IADD3 R11, P0, RZ, -R33, RZ ;  /* 0x80000021ff0b7210 */ /* 0x000fe40007f1e0ff */
[----:B------:R-:W-:-:S03]  /*0c90*/  I2FP.F32.U32 R0, R4 ;  /* 0x0000000400007245 */ /* 0x000fc60000201000 */
[----:B------:R-:W1:Y:S01]  /*0ca0*/  LDC.64 R24, c[0x0][0x640] ;  /* 0x00019000ff187b82 */ /* 0x000e620000000a00 */
[----:B------:R-:W-:Y:S02]  /*0cb0*/  IMAD.X R13, RZ, RZ, ~R5, P0 ;  /* 0x000000ffff0d7224 */ /* 0x000fe400000e0e05 */
[----:B------:R-:W-:Y:S01]  /*0cc0*/  FMUL R0, R0, UR4 ;  /* 0x0000000400007c20 */ /* 0x000fe20008400000 */
[----:B------:R-:W-:Y:S01]  /*0cd0*/  IMAD.WIDE.U32 R8, R11, R22, R16 ;  /* 0x000000160b087225 */ /* 0x000fe200078e0010 */
[----:B------:R-:W-:-:S03]  /*0ce0*/  ULDC UR4, c[0x0][0x154] ;  /* 0x0000550000047ab9 */ /* 0x000fc60000000800 */
[----:B------:R-:W-:Y:S01]  /*0cf0*/  IMAD R10, R13, R22, RZ ;  /* 0x000000160d0a7224 */ /* 0x000fe200078e02ff */
[----:B------:R-:W2:Y:S01]  /*0d00*/  LDC R5, c[0x0][0x144] ;  /* 0x00005100ff057b82 */ /* 0x000ea20000000800 */
[----:B------:R-:W3:Y:S02]  /*0d10*/  F2I.U32.TRUNC.NTZ R0, R0 ;  /* 0x0000000000007305 */ /* 0x000ee4000020f000 */
[----:B------:R-:W-:-:S04]  /*0d20*/  IMAD R11, R11, R23, R10 ;  /* 0x000000170b0b7224 */ /* 0x000fc800078e020a */
[----:B------:R-:W-:Y:S01]  /*0d30*/  IMAD.IADD R9, R9, 0x1, R11 ;  /* 0x0000000109097824 */ /* 0x000fe200078e020b */
[----:B------:R-:W4:Y:S01]  /*0d40*/  LDC R14, c[0x0][0x608] ;  /* 0x00018200ff0e7b82 */ /* 0x000f220000000800 */
[----:B------:R-:W-:-:S03]  /*0d50*/  IMAD.MOV.U32 R11, RZ, RZ, -0x1 ;  /* 0xffffffffff0b7424 */ /* 0x000fc600078e00ff */
[--C-:B0-----:R-:W-:Y:S02]  /*0d60*/  SHF.R.U64 R20, R8, R12, R9.reuse ;  /* 0x0000000c08147219 */ /* 0x101fe40000001209 */
[----:B------:R-:W-:Y:S02]  /*0d70*/  I2FP.F32.U32 R8, R6 ;  /* 0x0000000600087245 */ /* 0x000fe40000201000 */
[----:B------:R-:W0:Y:S01]  /*0d80*/  LDC R22, c[0x0][0x658] ;  /* 0x00019600ff167b82 */ /* 0x000e220000000800 */
[----:B-1----:R-:W-:Y:S01]  /*0d90*/  ISETP.NE.U32.AND P0, PT, R24, RZ, PT ;  /* 0x000000ff1800720c */ /* 0x002fe20003f05070 */
[----:B---3--:R-:W-:Y:S01]  /*0da0*/  IMAD.MOV R10, RZ, RZ, -R0 ;  /* 0x000000ffff0a7224 */ /* 0x008fe200078e0a00 */
[----:B------:R-:W-:Y:S01]  /*0db0*/  SHF.R.U32.HI R9, RZ, R12, R9 ;  /* 0x0000000cff097219 */ /* 0x000fe20000011609 */
[----:B------:R-:W-:Y:S01]  /*0dc0*/  FMUL R8, R8, UR4 ;  /* 0x0000000408087c20 */ /* 0x000fe20008400000 */
[----:B------:R-:W-:-:S03]  /*0dd0*/  ISETP.NE.AND.EX P0, PT, R25, RZ, PT, P0 ;  /* 0x000000ff1900720c */ /* 0x000fc60003f05300 */
[----:B------:R-:W1:Y:S01]  /*0de0*/  LDC R15, c[0x0][0x148] ;  /* 0x00005200ff0f7b82 */ /* 0x000e620000000800 */
[----:B--2---:R-:W-:-:S07]  /*0df0*/  IMAD R0, R5, R10, R4 ;  /* 0x0000000a05007224 */ /* 0x004fce00078e0204 */
[----:B------:R-:W2:Y:S01]  /*0e00*/  LDC R23, c[0x0][0x600] ;  /* 0x00018000ff177b82 */ /* 0x000ea20000000800 */
[-CC-:B----4-:R-:W-:Y:S02]  /*0e10*/  SHF.R.U64 R28, R20, R14.reuse, R9.reuse ;  /* 0x0000000e141c7219 */ /* 0x190fe40000001209 */
[----:B------:R-:W-:Y:S01]  /*0e20*/  SHF.R.U32.HI R5, RZ, R14, R9 ;  /* 0x0000000eff057219 */ /* 0x000fe20000011609 */
[----:B------:R-:W-:Y:S01]  /*0e30*/  IMAD.MOV.U32 R9, RZ, RZ, 0x1 ;  /* 0x00000001ff097424 */ /* 0x000fe200078e00ff */
[----:B------:R3:W4:Y:S03]  /*0e40*/  F2I.U32.TRUNC.NTZ R14, R8 ;  /* 0x00000008000e7305 */ /* 0x000726000020f000 */
[----:B------:R-:W1:Y:S01]  /*0e50*/  LDC R26, c[0x0][0x648] ;  /* 0x00019200ff1a7b82 */ /* 0x000e620000000800 */
[-C--:B0-----:R-:W-:Y:S02]  /*0e60*/  SHF.L.U32 R4, R11, R22.reuse, RZ ;  /* 0x000000160b047219 */ /* 0x081fe400000006ff */
[----:B------:R-:W-:-:S02]  /*0e70*/  SHF.R.U64 R30, R28, R22, R5 ;  /* 0x000000161c1e7219 */ /* 0x000fc40000001205 */
[----:B------:R-:W-:Y:S02]  /*0e80*/  LOP3.LUT R13, RZ, R4, RZ, 0x33, !PT ;  /* 0x00000004ff0d7212 */ /* 0x000fe400078e33ff */
[-C--:B------:R-:W-:Y:S01]  /*0e90*/  SHF.R.U32.HI R5, RZ, R22.reuse, R5 ;  /* 0x00000016ff057219 */ /* 0x080fe20000011605 */
[----:B------:R-:W0:Y:S01]  /*0ea0*/  LDC R27, c[0x0][0x638] ;  /* 0x00018e00ff1b7b82 */ /* 0x000e220000000800 */
[----:B------:R-:W-:Y:S01]  /*0eb0*/  SHF.L.U32 R12, R9, R22, RZ ;  /* 0x00000016090c7219 */ /* 0x000fe200000006ff */
[----:B------:R-:W-:-:S06]  /*0ec0*/  IMAD.MOV.U32 R4, RZ, RZ, R30 ;  /* 0x000000ffff047224 */ /* 0x000fcc00078e001e */
[----:B------:R-:W0:Y:S01]  /*0ed0*/  LDC R47, c[0x0][0x610] ;  /* 0x00018400ff2f7b82 */ /* 0x000e220000000800 */
[----:B---34-:R-:W-:Y:S05]  /*0ee0*/  @!P0 BRA `(.L_x_7) ;  /* 0x0000000000288947 */ /* 0x018fea0003800000 */
[----:B------:R-:W3:Y:S02]  /*0ef0*/  LDC R11, c[0x0][0x64c] ;  /* 0x00019300ff0b7b82 */ /* 0x000ee40000000800 */
[----:B---3--:R-:W-:-:S05]  /*0f00*/  IADD3 R11, P0, R30, R11, RZ ;  /* 0x0000000b1e0b7210 */ /* 0x008fca0007f1e0ff */
        /* <DEDUP_REMOVED lines=8> */
.L_x_7:
[----:B-1----:R-:W-:Y:S01]  /*0f90*/  SHF.R.U64 R4, R4, R26, R5 ;  /* 0x0000001a04047219 */ /* 0x002fe20000001205 */
[----:B--2---:R-:W-:Y:S01]  /*0fa0*/  VIADD R5, R23, 0xffffffff ;  /* 0xffffffff17057836 */ /* 0x004fe20000000000 */
[----:B------:R-:W-:Y:S01]  /*0fb0*/  LOP3.LUT R13, R28, R13, RZ, 0xc0, !PT ;  /* 0x0000000d1c0d7212 */ /* 0x000fe200078ec0ff */
[----:B------:R-:W-:Y:S02]  /*0fc0*/  IMAD.MOV R14, RZ, RZ, -R14 ;  /* 0x000000ffff0e7224 */ /* 0x000fe400078e0a0e */
[----:B------:R-:W-:Y:S01]  /*0fd0*/  IMAD.MOV R8, RZ, RZ, -R4 ;  /* 0x000000ffff087224 */ /* 0x000fe200078e0a04 */
[----:B------:R-:W-:Y:S01]  /*0fe0*/  LOP3.LUT R5, R20, R5, RZ, 0xc0, !PT ;  /* 0x0000000514057212 */ /* 0x000fe200078ec0ff */
[----:B------:R-:W-:Y:S02]  /*0ff0*/  IMAD R13, R12, R4, R13 ;  /* 0x000000040c0d7224 */ /* 0x000fe400078e020d */
[----:B------:R-:W-:Y:S02]  /*1000*/  @P3 IMAD R0, R15, R14, R6 ;  /* 0x0000000e0f003224 */ /* 0x000fe400078e0206 */
[----:B0-----:R-:W-:-:S02]  /*1010*/  IMAD R4, R8, R27, R30 ;  /* 0x0000001b08047224 */ /* 0x001fc400078e021e */
[----:B------:R-:W-:Y:S02]  /*1020*/  IMAD R47, R13, R47, R0 ;  /* 0x0000002f0d2f7224 */ /* 0x000fe400078e0200 */
[----:B------:R-:W-:Y:S02]  /*1030*/  IMAD R4, R4, R23, R5 ;  /* 0x0000001704047224 */ /* 0x000fe400078e0205 */
[----:B------:R-:W-:-:S03]  /*1040*/  IMAD.MOV.U32 R0, RZ, RZ, 0x1 ;  /* 0x00000001ff007424 */ /* 0x000fc600078e00ff */
[----:B------:R-:W-:Y:S02]  /*1050*/  SEL R46, R4, R47, !P3 ;  /* 0x0000002f042e7207 */ /* 0x000fe40005800000 */
[----:B------:R-:W-:-:S07]  /*1060*/  SEL R47, R47, R4, !P3 ;  /* 0x000000042f2f7207 */ /* 0x000fce0005800000 */
.L_x_5:
[----:B------:R-:W-:-:S08]  /*1070*/  NOP ;  /* 0x0000000000007918 */ /* 0x000fd00000000000 */
[----:B------:R-:W0:Y:S02]  /*1080*/  USETMAXREG.TRY_ALLOC.CTAPOOL UP0, 0xe8 ;  /* 0x000000e8000079c8 */ /* 0x000e240008000600 */
[----:B0-----:R-:W-:-:S13]  /*1090*/  PLOP3.LUT P0, PT, PT, PT, UP0, 0x80, 0x0 ;  /* 0x000000000000781c */ /* 0x001fda0003f0f008 */
[----:B------:R-:W-:Y:S05]  /*10a0*/  @!P0 BRA `(.L_x_5) ;  /* 0xfffffffc00f08947 */ /* 0x000fea000383ffff */
[----:B------:R-:W-:Y:S01]  /*10b0*/  ULDC.64 UR4, c[0x0][0x598] ;  /* 0x0001660000047ab9 */ /* 0x000fe20000000a00 */
[----:B------:R-:W-:Y:S01]  /*10c0*/  ULDC.64 UR38, c[0x0][0x208] ;  /* 0x0000820000267ab9 */ /* 0x000fe20000000a00 */
[----:B------:R-:W-:-:S04]  /*10d0*/  ISETP.NE.U32.AND P0, PT, RZ, UR4, PT ;  /* 0x00000004ff007c0c */ /* 0x000fc8000bf05070 */
[----:B------:R-:W-:-:S13]  /*10e0*/  ISETP.NE.AND.EX P0, PT, RZ, UR5, PT, P0 ;  /* 0x00000005ff007c0c */ /* 0x000fda000bf05300 */
[----:B------:R-:W-:Y:S05]  /*10f0*/  @!P0 BRA `(.L_x_8) ;  /* 0x00000000001c8947 */ /* 0x000fea0003800000 */
[----:B------:R-:W0:Y:S02]  /*1100*/  LDC.64 R4, c[0x0][0x598] ;  /* 0x00016600ff047b82 */ /* 0x000e240000000a00 */
[----:B0-----:R-:W2:Y:S02]  /*1110*/  LDG.E.64 R4, desc[UR38][R4.64] ;  /* 0x0000002604047981 */ /* 0x001ea4000c1e1b00 */
[----:B--2---:R-:W-:-:S04]  /*1120*/  ISETP.NE.U32.AND P0, PT, R4, RZ, PT ;  /* 0x000000ff0400720c */ /* 0x004fc80003f05070 */
[----:B------:R-:W-:-:S13]  /*1130*/  ISETP.NE.AND.EX P0, PT, R5, RZ, PT, P0 ;  /* 0x000000ff0500720c */ /* 0x000fda0003f05300 */
[----:B------:R-:W-:Y:S05]  /*1140*/  @!P0 BRA `(.L_x_8) ;  /* 0x0000000000088947 */ /* 0x000fea0003800000 */
[----:B------:R0:W5:Y:S01]  /*1150*/  LD.E R32, desc[UR38][R4.64] ;  /* 0x0000002604207980 */ /* 0x000162000c101900 */
[----:B------:R-:W-:Y:S05]  /*1160*/  BRA `(.L_x_9) ;  /* 0x0000000000247947 */ /* 0x000fea0003800000 */
.L_x_8:
[----:B------:R-:W-:Y:S02]  /*1170*/  ULDC.64 UR4, c[0x0][0x588] ;  /* 0x0001620000047ab9 */ /* 0x000fe40000000a00 */
[----:B------:R-:W-:-:S04]  /*1180*/  ISETP.NE.U32.AND P0, PT, RZ, UR4, PT ;  /* 0x00000004ff007c0c */ /* 0x000fc8000bf05070 */
[----:B------:R-:W-:-:S13]  /*1190*/  ISETP.NE.AND.EX P0, PT, RZ, UR5, PT, P0 ;  /* 0x00000005ff007c0c */ /* 0x000fda000bf05300 */
[----:B------:R-:W-:Y:S05]  /*11a0*/  @!P0 BRA `(.L_x_10) ;  /* 0x00000000000c8947 */ /* 0x000fea0003800000 */
[----:B------:R-:W0:Y:S02]  /*11b0*/  LDC.64 R4, c[0x0][0x588] ;  /* 0x00016200ff047b82 */ /* 0x000e240000000a00 */
[----:B0-----:R1:W5:Y:S01]  /*11c0*/  LDG.E R32, desc[UR38][R4.64] ;  /* 0x0000002604207981 */ /* 0x001362000c1e1900 */
[----:B------:R-:W-:Y:S05]  /*11d0*/  BRA `(.L_x_9) ;  /* 0x0000000000087947 */ /* 0x000fea0003800000 */
.L_x_10:
[----:B------:R-:W-:Y:S02]  /*11e0*/  ULDC UR4, c[0x0][0x580] ;  /* 0x0001600000047ab9 */ /* 0x000fe40000000800 */
[----:B------:R-:W-:-:S07]  /*11f0*/  IMAD.U32 R32, RZ, RZ, UR4 ;  /* 0x00000004ff207e24 */ /* 0x000fce000f8e00ff */
.L_x_9:
[----:B------:R-:W-:Y:S02]  /*1200*/  ULDC.64 UR4, c[0x0][0x5a0] ;  /* 0x0001680000047ab9 */ /* 0x000fe40000000a00 */
[----:B------:R-:W-:-:S04]  /*1210*/  ISETP.NE.U32.AND P0, PT, RZ, UR4, PT ;  /* 0x00000004ff007c0c */ /* 0x000fc8000bf05070 */
[----:B------:R-:W-:-:S13]  /*1220*/  ISETP.NE.AND.EX P0, PT, RZ, UR5, PT, P0 ;  /* 0x00000005ff007c0c */ /* 0x000fda000bf05300 */
[----:B------:R-:W-:Y:S05]  /*1230*/  @!P0 BRA `(.L_x_11) ;  /* 0x00000000001c8947 */ /* 0x000fea0003800000 */
[----:B01----:R-:W0:Y:S02]  /*1240*/  LDC.64 R4, c[0x0][0x5a0] ;  /* 0x00016800ff047b82 */ /* 0x003e240000000a00 */
[----:B0-----:R-:W2:Y:S02]  /*1250*/  LDG.E.64 R4, desc[UR38][R4.64] ;  /* 0x0000002604047981 */ /* 0x001ea4000c1e1b00 */
[----:B--2---:R-:W-:-:S04]  /*1260*/  ISETP.NE.U32.AND P0, PT, R4, RZ, PT ;  /* 0x000000ff0400720c */ /* 0x004fc80003f05070 */
[----:B------:R-:W-:-:S13]  /*1270*/  ISETP.NE.AND.EX P0, PT, R5, RZ, PT, P0 ;  /* 0x000000ff0500720c */ /* 0x000fda0003f05300 */
[----:B------:R-:W-:Y:S05]  /*1280*/  @!P0 BRA `(.L_x_11) ;  /* 0x0000000000088947 */ /* 0x000fea0003800000 */
[----:B------:R0:W5:Y:S01]  /*1290*/  LD.E R34, desc[UR38][R4.64] ;  /* 0x0000002604227980 */ /* 0x000162000c101900 */
[----:B------:R-:W-:Y:S05]  /*12a0*/  BRA `(.L_x_12) ;  /* 0x0000000000247947 */ /* 0x000fea0003800000 */
.L_x_11:
[----:B------:R-:W-:Y:S02]  /*12b0*/  ULDC.64 UR4, c[0x0][0x590] ;  /* 0x0001640000047ab9 */ /* 0x000fe40000000a00 */
[----:B------:R-:W-:-:S04]  /*12c0*/  ISETP.NE.U32.AND P0, PT, RZ, UR4, PT ;  /* 0x00000004ff007c0c */ /* 0x000fc8000bf05070 */
[----:B------:R-:W-:-:S13]  /*12d0*/  ISETP.NE.AND.EX P0, PT, RZ, UR5, PT, P0 ;  /* 0x00000005ff007c0c */ /* 0x000fda000bf05300 */
[----:B------:R-:W-:Y:S05]  /*12e0*/  @!P0 BRA `(.L_x_13) ;  /* 0x00000000000c8947 */ /* 0x000fea0003800000 */
[----:B------:R-:W2:Y:S02]  /*12f0*/  LDC.64 R34, c[0x0][0x590] ;  /* 0x00016400ff227b82 */ /* 0x000ea40000000a00 */
[----:B--2---:R2:W5:Y:S01]  /*1300*/  LDG.E R34, desc[UR38][R34.64] ;  /* 0x0000002622227981 */ /* 0x004562000c1e1900 */
[----:B------:R-:W-:Y:S05]  /*1310*/  BRA `(.L_x_12) ;  /* 0x0000000000087947 */ /* 0x000fea0003800000 */
.L_x_13:
[----:B------:R-:W-:Y:S02]  /*1320*/  ULDC UR4, c[0x0][0x584] ;  /* 0x0001610000047ab9 */ /* 0x000fe40000000800 */
[----:B------:R-:W-:-:S07]  /*1330*/  IMAD.U32 R34, RZ, RZ, UR4 ;  /* 0x00000004ff227e24 */ /* 0x000fce000f8e00ff */
.L_x_12:
[----:B------:R-:W-:-:S13]  /*1340*/  LOP3.LUT P0, RZ, R0, 0xff, RZ, 0xc0, !PT ;  /* 0x000000ff00ff7812 */ /* 0x000fda000780c0ff */
[----:B------:R-:W-:Y:S05]  /*1350*/  @!P0 EXIT ;  /* 0x000000000000894d */ /* 0x000fea0003800000 */
[----:B------:R-:W3:Y:S01]  /*1360*/  LDC R40, c[0x0][0x658] ;  /* 0x00019600ff287b82 */ /* 0x000ee20000000800 */
[----:B------:R-:W-:Y:S01]  /*1370*/  LOP3.LUT R7, R7, 0x1, RZ, 0xc0, !PT ;  /* 0x0000000107077812 */ /* 0x000fe200078ec0ff */
[----:B------:R-:W-:Y:S01]  /*1380*/  ULDC.64 UR6, c[0x0][0x288] ;  /* 0x0000a20000067ab9 */ /* 0x000fe20000000a00 */
[----:B------:R-:W-:Y:S01]  /*1390*/  SHF.R.U32.HI R0, RZ, 0x2, R2 ;  /* 0x00000002ff007819 */ /* 0x000fe20000011602 */
[----:B------:R-:W-:Y:S01]  /*13a0*/  UIADD3 UR4, UR7, 0xf, URZ ;  /* 0x0000000f07047890 */ /* 0x000fe2000fffe03f */
[----:B------:R-:W-:Y:S01]  /*13b0*/  SHF.R.U32.HI R3, RZ, 0x1, R3 ;  /* 0x00000001ff037819 */ /* 0x000fe20000011603 */
[----:B01----:R-:W-:Y:S01]  /*13c0*/  IMAD.SHL.U32 R5, R7, 0x40, RZ ;  /* 0x0000004007057824 */ /* 0x003fe200078e00ff */
[----:B------:R-:W-:Y:S01]  /*13d0*/  LOP3.LUT R0, R0, 0x7, RZ, 0xc0, !PT ;  /* 0x0000000700007812 */ /* 0x000fe200078ec0ff */
[----:B------:R-:W0:Y:S01]  /*13e0*/  LDC.64 R36, c[0x0][0x5c8] ;  /* 0x00017200ff247b82 */ /* 0x000e220000000a00 */
[----:B------:R-:W-:Y:S01]  /*13f0*/  USHF.R.S32.HI UR5, URZ, 0x1f, UR4 ;  /* 0x0000001f3f057899 */ /* 0x000fe20008011404 */
[----:B------:R-:W-:Y:S01]  /*1400*/  LOP3.LUT R3, R3, 0x30, RZ, 0xc0, !PT ;  /* 0x0000003003037812 */ /* 0x000fe200078ec0ff */
[----:B------:R-:W-:Y:S01]  /*1410*/  IMAD.U32 R4, RZ, RZ, UR6 ;  /* 0x00000006ff047e24 */ /* 0x000fe2000f8e00ff */
[--C-:B------:R-:W-:Y:S01]  /*1420*/  LOP3.LUT R22, R5, 0x40, R0.reuse, 0xe2, !PT ;  /* 0x0000004005167812 */ /* 0x100fe200078ee200 */
[----:B------:R-:W-:Y:S01]  /*1430*/  ULEA.HI UR5, UR5, UR4, URZ, 0x4 ;  /* 0x0000000405057291 */ /* 0x000fe2000f8f203f */
[-C--:B------:R-:W-:Y:S01]  /*1440*/  IADD3 R0, RZ, -R3.reuse, -R0 ;  /* 0x80000003ff007210 */ /* 0x080fe20007ffe800 */
[----:B------:R-:W-:Y:S01]  /*1450*/  IMAD.MOV.U32 R5, RZ, RZ, 0x1 ;  /* 0x00000001ff057424 */ /* 0x000fe200078e00ff */
[----:B------:R-:W1:Y:S01]  /*1460*/  LDC R43, c[0x0][0x600] ;  /* 0x00018000ff2b7b82 */ /* 0x000e620000000800 */
[----:B------:R-:W-:Y:S01]  /*1470*/  LOP3.LUT R22, R22, R3, RZ, 0xfc, !PT ;  /* 0x0000000316167212 */ /* 0x000fe200078efcff */
[----:B------:R-:W-:Y:S01]  /*1480*/  IMAD.MOV.U32 R3, RZ, RZ, -0x1 ;  /* 0xffffffffff037424 */ /* 0x000fe200078e00ff */
[----:B------:R-:W-:Y:S01]  /*1490*/  USHF.R.S32.HI UR43, URZ, 0x4, UR5 ;  /* 0x000000043f2b7899 */ /* 0x000fe20008011405 */
[C---:B--2---:R-:W-:Y:S01]  /*14a0*/  LOP3.LUT R35, R2.reuse, 0x3, RZ, 0xc0, !PT ;  /* 0x0000000302237812 */ /* 0x044fe200078ec0ff */
[----:B------:R-:W-:Y:S01]  /*14b0*/  IMAD R0, R7, -0x40, R0 ;  /* 0xffffffc007007824 */ /* 0x000fe200078e0200 */
[C---:B------:R-:W-:Y:S01]  /*14c0*/  LOP3.LUT R42, R2.reuse, 0x80, RZ, 0xc0, !PT ;  /* 0x00000080022a7812 */ /* 0x040fe200078ec0ff */
[----:B------:R-:W-:Y:S01]  /*14d0*/  UISETP.LT.AND UP0, UPT, UR43, 0x1, UPT ;  /* 0x000000012b00788c */ /* 0x000fe2000bf01270 */
[-C--:B---3--:R-:W-:Y:S01]  /*14e0*/  SHF.L.U32 R3, R3, R40.reuse, RZ ;  /* 0x0000002803037219 */ /* 0x088fe200000006ff */
[----:B------:R-:W-:Y:S01]  /*14f0*/  ULDC UR4, c[0x0][0x284] ;  /* 0x0000a10000047ab9 */ /* 0x000fe20000000800 */
[----:B------:R-:W-:Y:S01]  /*1500*/  IMAD R35, R35, -0x2, R4 ;  /* 0xfffffffe23237824 */ /* 0x000fe200078e0204 */
[----:B------:R-:W-:Y:S01]  /*1510*/  USEL UR44, UR43, 0x1, UP0 ;  /* 0x000000012b2c7887 */ /* 0x000fe20008000000 */
[----:B------:R-:W-:Y:S01]  /*1520*/  SHF.L.U32 R40, R5, R40, RZ ;  /* 0x0000002805287219 */ /* 0x000fe200000006ff */
[----:B------:R-:W-:Y:S01]  /*1530*/  IMAD.SHL.U32 R41, R2, 0x2, RZ ;  /* 0x0000000202297824 */ /* 0x000fe200078e00ff */
[----:B------:R-:W-:Y:S01]  /*1540*/  LOP3.LUT R58, R18, 0x1, RZ, 0xfc, !PT ;  /* 0x00000001123a7812 */ /* 0x000fe200078efcff */
[----:B------:R-:W-:Y:S01]  /*1550*/  VIADD R45, R0, UR4 ;  /* 0x00000004002d7c36 */ /* 0x000fe20008000000 */
[C-C-:B0-----:R-:W-:Y:S01]  /*1560*/  SHF.L.U64.HI R38, R36.reuse, 0x7, R37.reuse ;  /* 0x0000000724267819 */ /* 0x141fe20000010225 */
[----:B------:R-:W-:Y:S01]  /*1570*/  IMAD.MOV.U32 R23, RZ, RZ, RZ ;  /* 0x000000ffff177224 */ /* 0x000fe200078e00ff */
[C---:B------:R-:W-:Y:S01]  /*1580*/  SHF.L.U64.HI R39, R36.reuse, 0x3, R37 ;  /* 0x0000000324277819 */ /* 0x040fe20000010225 */
[C---:B------:R-:W-:Y:S01]  /*1590*/  IMAD.SHL.U32 R37, R36.reuse, 0x80, RZ ;  /* 0x0000008024257824 */ /* 0x040fe200078e00ff */
[----:B------:R-:W-:Y:S01]  /*15a0*/  SHF.R.U32.HI R42, RZ, 0x7, R42 ;  /* 0x00000007ff2a7819 */ /* 0x000fe2000001162a */
[----:B------:R-:W-:Y:S01]  /*15b0*/  IMAD.SHL.U32 R36, R36, 0x8, RZ ;  /* 0x0000000824247824 */ /* 0x000fe200078e00ff */
[----:B------:R-:W-:Y:S01]  /*15c0*/  LOP3.LUT R44, RZ, R3, RZ, 0x33, !PT ;  /* 0x00000003ff2c7212 */ /* 0x000fe200078e33ff */
[----:B------:R-:W-:Y:S01]  /*15d0*/  UIADD3 UR44, UR43, -UR44, URZ ;  /* 0x8000002c2b2c7290 */ /* 0x000fe2000fffe03f */
[----:B-1----:R-:W-:Y:S01]  /*15e0*/  VIADD R43, R43, 0xffffffff ;  /* 0xffffffff2b2b7836 */ /* 0x002fe20000000000 */
[----:B------:R-:W-:Y:S01]  /*15f0*/  UMOV UR40, URZ ;  /* 0x0000003f00287c82 */ /* 0x000fe20008000000 */
[----:B------:R-:W-:-:S09]  /*1600*/  UMOV UR41, URZ ;  /* 0x0000003f00297c82 */ /* 0x000fd20008000000 */
.L_x_45:
[----:B0-----:R-:W0:Y:S01]  /*1610*/  SHFL.IDX PT, R0, R42, RZ, 0x1f ;  /* 0x00001fff2a007589 */ /* 0x001e2200000e0000 */
[----:B------:R-:W1:Y:S01]  /*1620*/  S2UR UR6, SR_CgaCtaId ;  /* 0x00000000000679c3 */ /* 0x000e620000008800 */
[----:B------:R-:W-:Y:S01]  /*1630*/  UMOV UR45, 0x400 ;  /* 0x00000400002d7882 */ /* 0x000fe20000000000 */
[----:B0-----:R-:W-:Y:S01]  /*1640*/  R2UR UR4, R0 ;  /* 0x00000000000472ca */ /* 0x001fe200000e0000 */
[----:B-1----:R-:W-:-:S12]  /*1650*/  ULEA UR45, UR6, UR45, 0x18 ;  /* 0x0000002d062d7291 */ /* 0x002fd8000f8ec03f */
[----:B------:R-:W-:-:S04]  /*1660*/  ULEA.HI UR5, UR4, UR4, URZ, 0x1 ;  /* 0x0000000404057291 */ /* 0x000fc8000f8f083f */
[----:B------:R-:W-:-:S04]  /*1670*/  ULOP3.LUT UR5, UR5, 0x1ffffe, URZ, 0xc0, !UPT ;  /* 0x001ffffe05057892 */ /* 0x000fc8000f8ec03f */
[----:B------:R-:W-:-:S03]  /*1680*/  UIADD3 UR5, UR4, -UR5, URZ ;  /* 0x8000000504057290 */ /* 0x000fc6000fffe03f */
[----:B------:R-:W-:Y:S01]  /*1690*/  ULDC UR4, c[0x0][0x28c] ;  /* 0x0000a30000047ab9 */ /* 0x000fe20000000800 */
[----:B------:R-:W-:Y:S01]  /*16a0*/  ULEA UR5, UR5, UR45, 0xb ;  /* 0x0000002d05057291 */ /* 0x000fe2000f8e583f */
[----:B------:R-:W-:-:S03]  /*16b0*/  ISETP.LT.AND P0, PT, RZ, UR4, PT ;  /* 0x00000004ff007c0c */ /* 0x000fc6000bf01270 */
[----:B------:R-:W-:-:S04]  /*16c0*/  UIADD3 UR5, UR5, 0x300, URZ ;  /* 0x0000030005057890 */ /* 0x000fc8000fffe03f */
[----:B------:R-:W-:-:S04]  /*16d0*/  USHF.R.U32.HI UR5, URZ, 0x4, UR5 ;  /* 0x000000043f057899 */ /* 0x000fc80008011605 */
[----:B------:R-:W-:-:S04]  /*16e0*/  ULOP3.LUT UR5, UR5, 0x3fff, URZ, 0xc0, !UPT ;  /* 0x00003fff05057892 */ /* 0x000fc8000f8ec03f */
[----:B------:R-:W-:Y:S01]  /*16f0*/  ULOP3.LUT UR46, UR5, 0x10000, URZ, 0xfc, !UPT ;  /* 0x00010000052e7892 */ /* 0x000fe2000f8efc3f */
[----:B--2--5:R-:W-:Y:S11]  /*1700*/  @P0 BRA `(.L_x_14) ;  /* 0x0000000000400947 */ /* 0x024ff60003800000 */
[----:B------:R-:W-:Y:S01]  /*1710*/  MOV R0, 0x0 ;  /* 0x0000000000007802 */ /* 0x000fe20000000f00 */
[----:B------:R-:W-:Y:S01]  /*1720*/  ULDC.64 UR4, c[0x4][0x68] ;  /* 0x01001a0000047ab9 */ /* 0x000fe20000000a00 */
[----:B------:R-:W-:Y:S01]  /*1730*/  ULDC.64 UR6, c[0x4][0x8] ;  /* 0x0100020000067ab9 */ /* 0x000fe20000000a00 */
[----:B------:R-:W-:Y:S01]  /*1740*/  IMAD.U32 R4, RZ, RZ, UR4 ;  /* 0x00000004ff047e24 */ /* 0x000fe2000f8e00ff */
[----:B------:R0:W1:Y:S01]  /*1750*/  LDC.64 R2, c[0x4][R0] ;  /* 0x0100000000027b82 */ /* 0x0000620000000a00 */
[----:B------:R-:W-:Y:S01]  /*1760*/  IMAD.U32 R5, RZ, RZ, UR5 ;  /* 0x00000005ff057e24 */ /* 0x000fe2000f8e00ff */
[----:B------:R-:W-:Y:S01]  /*1770*/  ULDC.64 UR4, c[0x4][0x70] ;  /* 0x01001c0000047ab9 */ /* 0x000fe20000000a00 */
[----:B------:R-:W-:Y:S02]  /*1780*/  IMAD.U32 R10, RZ, RZ, UR6 ;  /* 0x00000006ff0a7e24 */ /* 0x000fe4000f8e00ff */
[----:B------:R-:W-:Y:S02]  /*1790*/  IMAD.U32 R6, RZ, RZ, UR4 ;  /* 0x00000004ff067e24 */ /* 0x000fe4000f8e00ff */
[----:B------:R-:W-:-:S02]  /*17a0*/  IMAD.U32 R7, RZ, RZ, UR5 ;  /* 0x00000005ff077e24 */ /* 0x000fc4000f8e00ff */
[----:B------:R-:W-:Y:S02]  /*17b0*/  IMAD.U32 R11, RZ, RZ, UR7 ;  /* 0x00000007ff0b7e24 */ /* 0x000fe4000f8e00ff */
[----:B------:R-:W-:Y:S02]  /*17c0*/  IMAD.MOV.U32 R8, RZ, RZ, 0x1e1 ;  /* 0x000001e1ff087424 */ /* 0x000fe400078e00ff */
[----:B------:R-:W-:Y:S02]  /*17d0*/  IMAD.MOV.U32 R12, RZ, RZ, 0x1 ;  /* 0x00000001ff0c7424 */ /* 0x000fe400078e00ff */
[----:B0-----:R-:W-:-:S07]  /*17e0*/  IMAD.MOV.U32 R13, RZ, RZ, RZ ;  /* 0x000000ffff0d7224 */ /* 0x001fce00078e00ff */
[----:B------:R-:W-:-:S07]  /*17f0*/  LEPC R20, `(.L_x_14) ;  /* 0x000000001014794e */ /* 0x000fce0000000000 */
[----:B-1---5:R-:W-:Y:S05]  /*1800*/  CALL.ABS.NOINC R2 ;  /* 0x0000000002007343 */ /* 0x022fea0003c00000 */
.L_x_14:
[----:B------:R-:W-:-:S13]  /*1810*/  ISETP.NE.AND P0, PT, R58, 0x3, PT ;  /* 0x000000033a00780c */ /* 0x000fda0003f05270 */
[----:B------:R-:W-:Y:S05]  /*1820*/  @!P0 BRA `(.L_x_15) ;  /* 0x0000000000048947 */ /* 0x000fea0003800000 */
[----:B------:R-:W-:Y:S01]  /*1830*/  BPT.TRAP 0x1 ;  /* 0x000000040000795c */ /* 0x000fe20000300000 */
.L_x_15:
[----:B------:R-:W-:Y:S02]  /*1840*/  IMAD.U32 R3, RZ, RZ, UR41 ;  /* 0x00000029ff037e24 */ /* 0x000fe4000f8e00ff */
[----:B------:R-:W-:-:S03]  /*1850*/  IMAD.U32 R0, RZ, RZ, UR40 ;  /* 0x00000028ff007e24 */ /* 0x000fc6000f8e00ff */
[----:B------:R-:W-:Y:S02]  /*1860*/  LEA R3, R3, UR45, 0x3 ;  /* 0x0000002d03037c11 */ /* 0x000fe4000f8e18ff */
[----:B------:R-:W-:-:S04]  /*1870*/  SHF.L.U32 R0, R0, 0x1f, RZ ;  /* 0x0000001f00007819 */ /* 0x000fc800000006ff */
[----:B------:R0:W1:Y:S01]  /*1880*/  SYNCS.PHASECHK.TRANS64.TRYWAIT P1, [R3+URZ], R0 ;  /* 0x00000000030075a7 */ /* 0x000062000802017f */
[----:B------:R-:W-:Y:S05]  /*1890*/  @!P0 BRA `(.L_x_16) ;  /* 0x0000000000048947 */ /* 0x000fea0003800000 */
[----:B------:R-:W-:Y:S01]  /*18a0*/  BPT.TRAP 0x1 ;  /* 0x000000040000795c */ /* 0x000fe20000300000 */
.L_x_16:
[----:B------:R-:W-:-:S05]  /*18b0*/  IMAD.U32 R2, RZ, RZ, UR44 ;  /* 0x0000002cff027e24 */ /* 0x000fca000f8e00ff */
[----:B------:R-:W-:Y:S01]  /*18c0*/  ISETP.GE.AND P2, PT, R2, 0x1, PT ;  /* 0x000000010200780c */ /* 0x000fe20003f46270 */
[----:B-1----:R-:W-:-:S12]  /*18d0*/  @P1 BRA `(.L_x_17) ;  /* 0x0000000000081947 */ /* 0x002fd80003800000 */
[----:B------:R-:W1:Y:S02]  /*18e0*/  SYNCS.PHASECHK.TRANS64.TRYWAIT P1, [R3+URZ], R0 ;  /* 0x00000000030075a7 */ /* 0x000e64000802017f */
[----:B-1----:R-:W-:Y:S05]  /*18f0*/  @!P1 BRA `(.L_x_18) ;  /* 0x0000004000d09947 */ /* 0x002fea0003800000 */
.L_x_17:
[----:B------:R-:W-:Y:S05]  /*1900*/  WARPSYNC.ALL ;  /* 0x0000000000007948 */ /* 0x000fea0003800000 */
[----:B------:R-:W-:Y:S01]  /*1910*/  UIADD3 UR4, UR45, 0x36300, URZ ;  /* 0x000363002d047890 */ /* 0x000fe2000fffe03f */
[----:B------:R-:W-:Y:S01]  /*1920*/  WARPGROUP.ARRIVE ;  /* 0x00000000000079c5 */ /* 0x000fe20000000000 */
[----:B------:R-:W-:Y:S01]  /*1930*/  UMOV UR5, 0xc0000010 ;  /* 0xc000001000057882 */ /* 0x000fe20000000000 */
[----:B------:R-:W-:Y:S01]  /*1940*/  UMOV UR7, 0xc0000000 ;  /* 0xc000000000077882 */ /* 0x000fe20000000000 */
[----:B------:R-:W-:-:S04]  /*1950*/  USHF.R.U32.HI UR4, URZ, 0x4, UR4 ;  /* 0x000000043f047899 */ /* 0x000fc80008011604 */
[----:B------:R-:W-:-:S04]  /*1960*/  ULOP3.LUT UR4, UR4, 0x3fff, URZ, 0xc0, !UPT ;  /* 0x00003fff04047892 */ /* 0x000fc8000f8ec03f */
[----:B------:R-:W-:Y:S02]  /*1970*/  ULOP3.LUT UR11, UR4, 0x10000, URZ, 0xfc, !UPT ;  /* 0x00010000040b7892 */ /* 0x000fe4000f8efc3f */
[----:B------:R-:W-:Y:S02]  /*1980*/  UIMAD UR4, UR41, 0x180, UR46 ;  /* 0x00000180290478a4 */ /* 0x000fe4000f8e022e */
[----:B------:R-:W-:Y:S02]  /*1990*/  ULEA UR6, UR41, UR11, 0x4 ;  /* 0x0000000b29067291 */ /* 0x000fe4000f8e203f */
[----:B------:R-:W-:-:S07]  /*19a0*/  UIADD3 UR8, UR4, 0x100, URZ ;  /* 0x0000010004087890 */ /* 0x000fce000fffe03f */
[----:B------:R-:W-:Y:S01]  /*19b0*/  HGMMA.64x8x16.F32.BF16 R28, gdesc[UR4], RZ, !UPT, gsb0 ;  /* 0x00000000041c79f0 */ /* 0x000fe2000c0018ff */
[----:B------:R-:W-:Y:S01]  /*19c0*/  UMOV UR4, UR8 ;  /* 0x0000000800047c82 */ /* 0x000fe20008000000 */
[----:B------:R-:W-:Y:S01]  /*19d0*/  UMOV UR5, 0xc0000010 ;  /* 0xc000001000057882 */ /* 0x000fe20000000000 */
[----:B------:R-:W-:Y:S02]  /*19e0*/  WARPGROUP.DEPBAR.LE gsb0, 0x0 ;  /* 0x00008000000079c5 */ /* 0x000fe40000010000 */
[----:B------:R-:W-:-:S06]  /*19f0*/  WARPGROUP.ARRIVE ;  /* 0x00000000000079c5 */ /* 0x000fcc0000000000 */
[----:B------:R-:W-:Y:S03]  /*1a00*/  HGMMA.64x8x16.F32.BF16 R24, gdesc[UR4], RZ, !UPT, gsb0 ;  /* 0x00000000041879f0 */ /* 0x000fe6000c0018ff */
[----:B------:R-:W-:Y:S02]  /*1a10*/  WARPGROUP.DEPBAR.LE gsb0, 0x0 ;  /* 0x00008000000079c5 */ /* 0x000fe40000010000 */
[----:B------:R-:W-:Y:S05]  /*1a20*/  @!P2 BRA `(.L_x_19) ;  /* 0x0000000000cca947 */ /* 0x000fea0003800000 */
[----:B------:R-:W-:Y:S01]  /*1a30*/  UIADD3 UR4, UR41, 0x1, URZ ;  /* 0x0000000129047890 */ /* 0x000fe2000fffe03f */
[----:B01----:R-:W-:Y:S01]  /*1a40*/  IMAD.U32 R0, RZ, RZ, UR44 ;  /* 0x0000002cff007e24 */ /* 0x003fe2000f8e00ff */
[----:B------:R-:W-:Y:S02]  /*1a50*/  UMOV UR9, UR41 ;  /* 0x0000002900097c82 */ /* 0x000fe40008000000 */
[----:B------:R-:W-:-:S04]  /*1a60*/  UISETP.NE.AND UP0, UPT, UR4, 0x24, UPT ;  /* 0x000000240400788c */ /* 0x000fc8000bf05270 */
[----:B------:R-:W-:Y:S02]  /*1a70*/  USEL UR5, URZ, 0x1, UP0 ;  /* 0x000000013f057887 */ /* 0x000fe40008000000 */
[----:B------:R-:W-:Y:S02]  /*1a80*/  USEL UR8, UR4, URZ, UP0 ;  /* 0x0000003f04087287 */ /* 0x000fe40008000000 */
[----:B------:R-:W-:-:S06]  /*1a90*/  ULOP3.LUT UR5, UR40, UR5, URZ, 0x3c, !UPT ;  /* 0x0000000528057292 */ /* 0x000fcc000f8e3c3f */
[----:B------:R-:W-:-:S07]  /*1aa0*/  IMAD.U32 R4, RZ, RZ, UR5 ;  /* 0x00000005ff047e24 */ /* 0x000fce000f8e00ff */
.L_x_26:
[----:B01----:R-:W-:Y:S05]  /*1ab0*/  @!P0 BRA `(.L_x_20) ;  /* 0x0000000000048947 */ /* 0x003fea0003800000 */
[----:B------:R-:W-:Y:S01]  /*1ac0*/  BPT.TRAP 0x1 ;  /* 0x000000040000795c */ /* 0x000fe20000300000 */
.L_x_20:
[----:B------:R-:W-:Y:S01]  /*1ad0*/  ULEA UR4, UR8, UR45, 0x3 ;  /* 0x0000002d08047291 */ /* 0x000fe2000f8e183f */
[----:B------:R-:W-:-:S08]  /*1ae0*/  SHF.L.U32 R2, R4, 0x1f, RZ ;  /* 0x0000001f04027819 */ /* 0x000fd000000006ff */
[----:B------:R0:W1:Y:S01]  /*1af0*/  SYNCS.PHASECHK.TRANS64.TRYWAIT P1, [UR4], R2 ;  /* 0x00000002ff0075a7 */ /* 0x0000620008020144 */
[----:B------:R-:W-:Y:S05]  /*1b00*/  @!P0 BRA `(.L_x_21) ;  /* 0x0000000000048947 */ /* 0x000fea0003800000 */
[----:B------:R-:W-:Y:S01]  /*1b10*/  BPT.TRAP 0x1 ;  /* 0x000000040000795c */ /* 0x000fe20000300000 */
.L_x_21:
[----:B-1----:R-:W-:Y:S05]  /*1b20*/  @P1 BRA `(.L_x_22) ;  /* 0x0000000000081947 */ /* 0x002fea0003800000 */
[----:B------:R-:W1:Y:S02]  /*1b30*/  SYNCS.PHASECHK.TRANS64.TRYWAIT P1, [UR4], R2 ;  /* 0x00000002ff0075a7 */ /* 0x000e640008020144 */
[----:B-1----:R-:W-:Y:S05]  /*1b40*/  @!P1 BRA `(.L_x_23) ;  /* 0x0000004000509947 */ /* 0x002fea0003800000 */
.L_x_22:
[----:B------:R-:W-:Y:S01]  /*1b50*/  ULEA UR6, UR8, UR11, 0x4 ;  /* 0x0000000b08067291 */ /* 0x000fe2000f8e203f */
[----:B------:R-:W-:Y:S01]  /*1b60*/  WARPGROUP.ARRIVE ;  /* 0x00000000000079c5 */ /* 0x000fe20000000000 */
[----:B------:R-:W-:Y:S01]  /*1b70*/  UIMAD UR4, UR8, 0x180, UR46 ;  /* 0x00000180080478a4 */ /* 0x000fe2000f8e022e */
[----:B------:R-:W-:Y:S01]  /*1b80*/  UMOV UR7, 0xc0000000 ;  /* 0xc000000000077882 */ /* 0x000fe20000000000 */
[----:B------:R-:W-:Y:S02]  /*1b90*/  UMOV UR5, 0xc0000010 ;  /* 0xc000001000057882 */ /* 0x000fe40000000000 */
[----:B------:R-:W-:-:S05]  /*1ba0*/  UIADD3 UR10, UR4, 0x100, URZ ;  /* 0x00000100040a7890 */ /* 0x000fca000fffe03f */
[----:B------:R-:W-:Y:S01]  /*1bb0*/  HGMMA.64x8x16.F32.BF16 R28, gdesc[UR4], R28, gsb0 ;  /* 0x00000000041c79f0 */ /* 0x000fe2000800181c */
[----:B------:R-:W-:Y:S01]  /*1bc0*/  UMOV UR5, 0xc0000010 ;  /* 0xc000001000057882 */ /* 0x000fe20000000000 */
[----:B------:R-:W-:Y:S01]  /*1bd0*/  UMOV UR4, UR10 ;  /* 0x0000000a00047c82 */ /* 0x000fe20008000000 */
[----:B------:R-:W-:Y:S02]  /*1be0*/  WARPGROUP.DEPBAR.LE gsb0, 0x0 ;  /* 0x00008000000079c5 */ /* 0x000fe40000010000 */
[----:B------:R-:W-:-:S06]  /*1bf0*/  WARPGROUP.ARRIVE ;  /* 0x00000000000079c5 */ /* 0x000fcc0000000000 */
[----:B------:R-:W-:Y:S03]  /*1c00*/  HGMMA.64x8x16.F32.BF16 R24, gdesc[UR4], R24, gsb0 ;  /* 0x00000000041879f0 */ /* 0x000fe60008001818 */
[----:B------:R-:W-:Y:S02]  /*1c10*/  WARPGROUP.DEPBAR.LE gsb0, 0x0 ;  /* 0x00008000000079c5 */ /* 0x000fe40000010000 */
[----:B------:R-:W-:Y:S05]  /*1c20*/  @!P0 BRA `(.L_x_24) ;  /* 0x0000000000048947 */ /* 0x000fea0003800000 */
[----:B------:R-:W-:Y:S01]  /*1c30*/  BPT.TRAP 0x1 ;  /* 0x000000040000795c */ /* 0x000fe20000300000 */
.L_x_24:
[----:B------:R-:W-:Y:S01]  /*1c40*/  ULEA UR4, UR9, UR45, 0x3 ;  /* 0x0000002d09047291 */ /* 0x000fe2000f8e183f */
[----:B------:R-:W-:-:S03]  /*1c50*/  ISETP.GT.U32.AND P1, PT, R18, 0x1, PT ;  /* 0x000000011200780c */ /* 0x000fc60003f24070 */
[----:B------:R-:W-:-:S04]  /*1c60*/  UIADD3 UR4, UR4, 0x120, URZ ;  /* 0x0000012004047890 */ /* 0x000fc8000fffe03f */
[----:B------:R-:W-:-:S09]  /*1c70*/  UPRMT UR4, URZ, 0x654, UR4 ;  /* 0x000006543f047896 */ /* 0x000fd20008000004 */
[----:B------:R-:W-:Y:S01]  /*1c80*/  SYNCS.ARRIVE.TRANS64.RED.A1T0 RZ, [UR4], RZ ;  /* 0x000000ffffff79a7 */ /* 0x000fe20008100404 */
[----:B------:R-:W-:Y:S05]  /*1c90*/  @P1 BRA `(.L_x_25) ;  /* 0x0000000000041947 */ /* 0x000fea0003800000 */
[----:B------:R-:W-:Y:S01]  /*1ca0*/  BPT.TRAP 0x1 ;  /* 0x000000040000795c */ /* 0x000fe20000300000 */
.L_x_25:
[----:B------:R-:W-:Y:S01]  /*1cb0*/  UIADD3 UR8, UR8, 0x1, URZ ;  /* 0x0000000108087890 */ /* 0x000fe2000fffe03f */
[C---:B------:R-:W-:Y:S01]  /*1cc0*/  ISETP.GT.AND P1, PT, R0.reuse, 0x1, PT ;  /* 0x000000010000780c */ /* 0x040fe20003f24270 */
[----:B------:R-:W-:Y:S01]  /*1cd0*/  UIADD3 UR9, UR9, 0x1, URZ ;  /* 0x0000000109097890 */ /* 0x000fe2000fffe03f */
[----:B------:R-:W-:Y:S01]  /*1ce0*/  VIADD R0, R0, 0xffffffff ;  /* 0xffffffff00007836 */ /* 0x000fe20000000000 */
[----:B------:R-:W-:Y:S02]  /*1cf0*/  UISETP.NE.AND UP0, UPT, UR8, 0x24, UPT ;  /* 0x000000240800788c */ /* 0x000fe4000bf05270 */
[----:B------:R-:W-:Y:S02]  /*1d00*/  UISETP.NE.AND UP1, UPT, UR9, 0x24, UPT ;  /* 0x000000240900788c */ /* 0x000fe4000bf25270 */
[----:B------:R-:W-:Y:S02]  /*1d10*/  USEL UR4, URZ, 0x1, UP0 ;  /* 0x000000013f047887 */ /* 0x000fe40008000000 */
[----:B------:R-:W-:-:S02]  /*1d20*/  USEL UR8, UR8, URZ, UP0 ;  /* 0x0000003f08087287 */ /* 0x000fc40008000000 */
[----:B------:R-:W-:Y:S02]  /*1d30*/  USEL UR9, UR9, URZ, UP1 ;  /* 0x0000003f09097287 */ /* 0x000fe40008800000 */
[----:B------:R-:W-:Y:S01]  /*1d40*/  LOP3.LUT R4, R4, UR4, RZ, 0x3c, !PT ;  /* 0x0000000404047c12 */ /* 0x000fe2000f8e3cff */
[----:B------:R-:W-:Y:S09]  /*1d50*/  @P1 BRA `(.L_x_26) ;  /* 0xfffffffc00541947 */ /* 0x000ff2000383ffff */
.L_x_19:
[----:B01----:R-:W0:Y:S02]  /*1d60*/  LDC R0, c[0x0][0x28c] ;  /* 0x0000a300ff007b82 */ /* 0x003e240000000800 */
[----:B0-----:R-:W-:-:S13]  /*1d70*/  ISETP.GE.AND P1, PT, R0, 0x1, PT ;  /* 0x000000010000780c */ /* 0x001fda0003f26270 */
[----:B------:R-:W-:Y:S05]  /*1d80*/  @!P1 BRA `(.L_x_27) ;  /* 0x0000000000349947 */ /* 0x000fea0003800000 */
[----:B------:R-:W-:Y:S05]  /*1d90*/  @!P0 BRA `(.L_x_28) ;  /* 0x0000000000048947 */ /* 0x000fea0003800000 */
[----:B------:R-:W-:Y:S01]  /*1da0*/  BPT.TRAP 0x1 ;  /* 0x000000040000795c */ /* 0x000fe20000300000 */
.L_x_28:
[----:B------:R-:W-:Y:S01]  /*1db0*/  UIADD3 UR6, UR44, UR41, URZ ;  /* 0x000000292c067290 */ /* 0x000fe2000fffe03f */
[----:B------:R-:W-:-:S03]  /*1dc0*/  ISETP.GT.U32.AND P0, PT, R18, 0x1, PT ;  /* 0x000000011200780c */ /* 0x000fc60003f04070 */
[----:B------:R-:W-:-:S04]  /*1dd0*/  UIMAD.WIDE.U32 UR4, UR6, 0x38e38e39, URZ ;  /* 0x38e38e39060478a5 */ /* 0x000fc8000f8e003f */
[----:B------:R-:W-:-:S04]  /*1de0*/  USHF.R.U32.HI UR4, URZ, 0x3, UR5 ;  /* 0x000000033f047899 */ /* 0x000fc80008011605 */
[----:B------:R-:W-:-:S04]  /*1df0*/  UIMAD UR6, UR4, -0x24, UR6 ;  /* 0xffffffdc040678a4 */ /* 0x000fc8000f8e0206 */
[----:B------:R-:W-:-:S04]  /*1e00*/  ULEA UR6, UR6, UR45, 0x3 ;  /* 0x0000002d06067291 */ /* 0x000fc8000f8e183f */
[----:B------:R-:W-:-:S04]  /*1e10*/  UIADD3 UR6, UR6, 0x120, URZ ;  /* 0x0000012006067890 */ /* 0x000fc8000fffe03f */
[----:B------:R-:W-:-:S09]  /*1e20*/  UPRMT UR6, URZ, 0x654, UR6 ;  /* 0x000006543f067896 */ /* 0x000fd20008000006 */
[----:B------:R-:W-:Y:S01]  /*1e30*/  SYNCS.ARRIVE.TRANS64.RED.A1T0 RZ, [UR6], RZ ;  /* 0x000000ffffff79a7 */ /* 0x000fe20008100406 */
[----:B------:R-:W-:Y:S05]  /*1e40*/  @P0 BRA `(.L_x_27) ;  /* 0x0000000000040947 */ /* 0x000fea0003800000 */
[----:B------:R-:W-:Y:S01]  /*1e50*/  BPT.TRAP 0x1 ;  /* 0x000000040000795c */ /* 0x000fe20000300000 */
.L_x_27:
[----:B------:R-:W-:Y:S01]  /*1e60*/  UISETP.GE.U32.AND UP1, UPT, UR43, 0x24, UPT ;  /* 0x000000242b00788c */ /* 0x000fe2000bf26070 */
[----:B------:R-:W-:Y:S01]  /*1e70*/  IMAD.SHL.U32 R46, R46, 0x8, RZ ;  /* 0x000000082e2e7824 */ /* 0x000fe200078e00ff */
[----:B------:R-:W-:Y:S01]  /*1e80*/  UIADD3 UR41, UR43, UR41, URZ ;  /* 0x000000292b297290 */ /* 0x000fe2000fffe03f */
[----:B------:R-:W-:Y:S01]  /*1e90*/  IMAD R8, R47, 0xc0, RZ ;  /* 0x000000c02f087824 */ /* 0x000fe200078e02ff */
[----:B------:R-:W-:Y:S01]  /*1ea0*/  ULDC UR8, c[0x0][0x288] ;  /* 0x0000a20000087ab9 */ /* 0x000fe20000000800 */
[----:B------:R-:W-:Y:S01]  /*1eb0*/  SHF.R.S32.HI R15, RZ, 0x1f, R33 ;  /* 0x0000001fff0f7819 */ /* 0x000fe20000011421 */
[----:B------:R-:W-:Y:S01]  /*1ec0*/  UISETP.GT.U32.AND UP0, UPT, UR41, 0x23, UPT ;  /* 0x000000232900788c */ /* 0x000fe2000bf04070 */
[C---:B------:R-:W-:Y:S01]  /*1ed0*/  LOP3.LUT R2, R46.reuse, 0x6, R41, 0xf8, !PT ;  /* 0x000000062e027812 */ /* 0x040fe200078ef829 */
[----:B------:R-:W-:Y:S01]  /*1ee0*/  ULDC.64 UR6, c[0x0][0x5d0] ;  /* 0x0001740000067ab9 */ /* 0x000fe20000000a00 */
[----:B------:R-:W-:Y:S01]  /*1ef0*/  ISETP.GE.AND P0, PT, R46, UR8, PT ;  /* 0x000000082e007c0c */ /* 0x000fe2000bf06270 */
[----:B------:R-:W-:Y:S01]  /*1f00*/  UISETP.LT.U32.AND UP0, UPT, UR43, 0x24, UP0 ;  /* 0x000000242b00788c */ /* 0x000fe20008701070 */
[----:B------:R-:W-:Y:S01]  /*1f10*/  SHF.R.S32.HI R3, RZ, 0x1f, R2 ;  /* 0x0000001fff037819 */ /* 0x000fe20000011402 */
[----:B------:R-:W-:Y:S01]  /*1f20*/  @UP1 UIMAD.WIDE.U32 UR4, UR41, 0x38e38e39, URZ ;  /* 0x38e38e39290418a5 */ /* 0x000fe2000f8e003f */
[----:B------:R-:W-:-:S03]  /*1f30*/  IMAD R0, R15, UR6, RZ ;  /* 0x000000060f007c24 */ /* 0x000fc6000f8e02ff */
[----:B------:R-:W-:Y:S01]  /*1f40*/  @UP1 USHF.R.U32.HI UR4, URZ, 0x3, UR5 ;  /* 0x000000033f041899 */ /* 0x000fe20008011605 */
[C---:B------:R-:W-:Y:S01]  /*1f50*/  IMAD.WIDE.U32 R4, R33.reuse, UR6, R2 ;  /* 0x0000000621047c25 */ /* 0x040fe2000f8e0002 */
[----:B------:R-:W-:Y:S01]  /*1f60*/  USEL UR6, URZ, 0x1, !UP0 ;  /* 0x000000013f067887 */ /* 0x000fe2000c000000 */
[----:B------:R-:W-:Y:S02]  /*1f70*/  ULDC UR5, c[0x0][0x284] ;  /* 0x0000a10000057ab9 */ /* 0x000fe40000000800 */
[----:B------:R-:W-:Y:S01]  /*1f80*/  IMAD R7, R33, UR7, R0 ;  /* 0x0000000721077c24 */ /* 0x000fe2000f8e0200 */
[----:B------:R-:W-:Y:S01]  /*1f90*/  ISETP.GE.OR P0, PT, R8, UR5, P0 ;  /* 0x0000000508007c0c */ /* 0x000fe20008706670 */
[----:B------:R-:W-:Y:S01]  /*1fa0*/  ULOP3.LUT UR40, UR40, UR6, URZ, 0x3c, !UPT ;  /* 0x0000000628287292 */ /* 0x000fe2000f8e3c3f */
[----:B------:R-:W-:Y:S02]  /*1fb0*/  IMAD.MOV.U32 R0, RZ, RZ, -0x1 ;  /* 0xffffffffff007424 */ /* 0x000fe400078e00ff */
[----:B------:R-:W-:Y:S01]  /*1fc0*/  IMAD.IADD R5, R5, 0x1, R7 ;  /* 0x0000000105057824 */ /* 0x000fe200078e0207 */
[----:B------:R-:W-:-:S08]  /*1fd0*/  @UP1 ULOP3.LUT UR40, UR40, 0x1, UR4, 0x78, !UPT ;  /* 0x0000000128281892 */ /* 0x000fd0000f8e7804 */
[----:B------:R-:W-:Y:S05]  /*1fe0*/  @P0 BRA `(.L_x_29) ;  /* 0x0000000c00880947 */ /* 0x000fea0003800000 */
[----:B------:R-:W0:Y:S01]  /*1ff0*/  LDC.64 R10, c[0x0][0x5c8] ;  /* 0x00017200ff0a7b82 */ /* 0x000e220000000a00 */
[----:B-----5:R-:W-:Y:S01]  /*2000*/  FSETP.NEU.AND P0, PT, R34, RZ, PT ;  /* 0x000000ff2200720b */ /* 0x020fe20003f0d000 */
[----:B------:R-:W-:Y:S01]  /*2010*/  IMAD.WIDE R6, R47, 0xc0, R22 ;  /* 0x000000c02f067825 */ /* 0x000fe200078e0216 */
[----:B------:R-:W-:Y:S03]  /*2020*/  BSSY B0, `(.L_x_29) ;  /* 0x00000de000007945 */ /* 0x000fe60003800000 */
[----:B------:R-:W-:Y:S02]  /*2030*/  IMAD.IADD R60, R45, 0x1, -R8 ;  /* 0x000000012d3c7824 */ /* 0x000fe400078e0a08 */
[----:B------:R-:W-:Y:S02]  /*2040*/  IMAD.IADD R62, R35, 0x1, -R46 ;  /* 0x00000001233e7824 */ /* 0x000fe400078e0a2e */
[----:B0-----:R-:W-:-:S02]  /*2050*/  IMAD R9, R7, R10, RZ ;  /* 0x0000000a07097224 */ /* 0x001fc400078e02ff */
[----:B------:R-:W-:-:S04]  /*2060*/  IMAD.WIDE.U32 R50, R6, R10, R4 ;  /* 0x0000000a06327225 */ /* 0x000fc800078e0004 */
[----:B------:R-:W-:-:S04]  /*2070*/  IMAD R9, R6, R11, R9 ;  /* 0x0000000b06097224 */ /* 0x000fc800078e0209 */
[----:B------:R-:W-:Y:S01]  /*2080*/  IMAD.IADD R55, R51, 0x1, R9 ;  /* 0x0000000133377824 */ /* 0x000fe200078e0209 */
[----:B------:R-:W-:Y:S06]  /*2090*/  @!P0 BRA `(.L_x_30) ;  /* 0x00000008008c8947 */ /* 0x000fec0003800000 */
[----:B------:R-:W0:Y:S01]  /*20a0*/  LDC.64 R8, c[0x0][0x5b8] ;  /* 0x00016e00ff087b82 */ /* 0x000e220000000a00 */
[----:B------:R-:W-:Y:S01]  /*20b0*/  ISETP.GT.AND P1, PT, R60, RZ, PT ;  /* 0x000000ff3c00720c */ /* 0x000fe20003f24270 */
[----:B------:R-:W-:-:S03]  /*20c0*/  ULDC.64 UR4, c[0x0][0x5c0] ;  /* 0x0001700000047ab9 */ /* 0x000fc60000000a00 */
[----:B------:R-:W-:-:S03]  /*20d0*/  ISETP.GT.AND P2, PT, R62, RZ, P1 ;  /* 0x000000ff3e00720c */ /* 0x000fc60000f44270 */
[----:B------:R-:W1:Y:S08]  /*20e0*/  LDC.64 R12, c[0x0][0x5b0] ;  /* 0x00016c00ff0c7b82 */ /* 0x000e700000000a00 */
[----:B------:R-:W2:Y:S01]  /*20f0*/  LDC.64 R4, c[0x0][0x5a8] ;  /* 0x00016a00ff047b82 */ /* 0x000ea20000000a00 */
[-C--:B0-----:R-:W-:Y:S02]  /*2100*/  IMAD R14, R15, R8.reuse, RZ ;  /* 0x000000080f0e7224 */ /* 0x081fe400078e02ff */
[----:B------:R-:W-:-:S04]  /*2110*/  IMAD.WIDE.U32 R52, R33, R8, R2 ;  /* 0x0000000821347225 */ /* 0x000fc800078e0002 */
[----:B------:R-:W-:Y:S02]  /*2120*/  IMAD R59, R33, R9, R14 ;  /* 0x00000009213b7224 */ /* 0x000fe400078e020e */
[-C--:B-1----:R-:W-:Y:S02]  /*2130*/  IMAD R9, R7, R12.reuse, RZ ;  /* 0x0000000c07097224 */ /* 0x082fe400078e02ff */
[----:B------:R-:W-:Y:S02]  /*2140*/  IMAD.IADD R21, R53, 0x1, R59 ;  /* 0x0000000135157824 */ /* 0x000fe400078e023b */
[----:B------:R-:W-:Y:S02]  /*2150*/  IMAD.MOV.U32 R20, RZ, RZ, R52 ;  /* 0x000000ffff147224 */ /* 0x000fe400078e0034 */
[C---:B------:R-:W-:Y:S02]  /*2160*/  IMAD R61, R6.reuse, R13, R9 ;  /* 0x0000000d063d7224 */ /* 0x040fe400078e0209 */
[----:B------:R-:W-:-:S04]  /*2170*/  IMAD.WIDE.U32 R14, R6, R12, R20 ;  /* 0x0000000c060e7225 */ /* 0x000fc800078e0014 */
[----:B------:R-:W-:Y:S01]  /*2180*/  IMAD.IADD R9, R15, 0x1, R61 ;  /* 0x000000010f097824 */ /* 0x000fe200078e023d */
[----:B--2---:R-:W-:-:S04]  /*2190*/  LEA R46, P0, R14, R4, 0x1 ;  /* 0x000000040e2e7211 */ /* 0x004fc800078008ff */
[----:B------:R-:W-:-:S05]  /*21a0*/  LEA.HI.X R47, R14, R5, R9, 0x1, P0 ;  /* 0x000000050e2f7211 */ /* 0x000fca00000f0c09 */
[----:B------:R-:W2:Y:S01]  /*21b0*/  @P2 LDG.E.LTC128B.U16 R9, desc[UR38][R46.64] ;  /* 0x000000262e092981 */ /* 0x000ea2000c1e1520 */
[----:B------:R-:W-:Y:S01]  /*21c0*/  IMAD.WIDE.U32 R48, R6, R12, R2 ;  /* 0x0000000c06307225 */ /* 0x000fe200078e0002 */
[----:B------:R-:W-:Y:S01]  /*21d0*/  ISETP.GT.AND P1, PT, R62, 0x1, P1 ;  /* 0x000000013e00780c */ /* 0x000fe20000f24270 */
[----:B------:R-:W-:Y:S01]  /*21e0*/  BSSY B1, `(.L_x_31) ;  /* 0x0000012000017945 */ /* 0x000fe20003800000 */
[----:B------:R-:W-:Y:S01]  /*21f0*/  LEA R14, P0, R50, UR4, 0x1 ;  /* 0x00000004320e7c11 */ /* 0x000fe2000f8008ff */
[----:B------:R-:W-:Y:S02]  /*2200*/  IMAD.IADD R49, R61, 0x1, R49 ;  /* 0x000000013d317824 */ /* 0x000fe400078e0231 */
[----:B------:R-:W-:-:S04]  /*2210*/  IMAD.WIDE.U32 R48, R33, R8, R48 ;  /* 0x0000000821307225 */ /* 0x000fc800078e0030 */
[----:B--2---:R-:W-:-:S04]  /*2220*/  IMAD.U32 R15, R9, 0x10000, RZ ;  /* 0x00010000090f7824 */ /* 0x004fc800078e00ff */
[----:B------:R-:W-:-:S04]  /*2230*/  FMUL R15, R15, R34 ;  /* 0x000000220f0f7220 */ /* 0x000fc80000400000 */
[----:B------:R-:W-:Y:S01]  /*2240*/  FFMA R28, R28, R32, R15 ;  /* 0x000000201c1c7223 */ /* 0x000fe2000000000f */
[----:B------:R-:W-:Y:S02]  /*2250*/  LEA.HI.X R15, R50, UR5, R55, 0x1, P0 ;  /* 0x00000005320f7c11 */ /* 0x000fe400080f0c37 */
[----:B------:R-:W-:Y:S02]  /*2260*/  LEA R46, P0, R48, R4, 0x1 ;  /* 0x00000004302e7211 */ /* 0x000fe400078008ff */
[----:B------:R-:W-:Y:S01]  /*2270*/  F2FP.BF16.F32.PACK_AB R47, RZ, R28 ;  /* 0x0000001cff2f723e */ /* 0x000fe200000010ff */
[----:B------:R-:W-:-:S03]  /*2280*/  IMAD.IADD R28, R59, 0x1, R49 ;  /* 0x000000013b1c7824 */ /* 0x000fc600078e0231 */
[----:B------:R-:W-:Y:S02]  /*2290*/  PRMT R49, R47, 0x7610, R49 ;  /* 0x000076102f317816 */ /* 0x000fe40000000031 */
[----:B------:R-:W-:Y:S01]  /*22a0*/  LEA.HI.X R47, R48, R5, R28, 0x1, P0 ;  /* 0x00000005302f7211 */ /* 0x000fe200000f0c1c */
[C---:B------:R-:W-:Y:S02]  /*22b0*/  IMAD.SHL.U32 R48, R12.reuse, 0x8, RZ ;  /* 0x000000080c307824 */ /* 0x040fe400078e00ff */
[----:B------:R0:W-:Y:S02]  /*22c0*/  @P2 STG.E.U16 desc[UR38][R14.64], R49 ;  /* 0x000000310e002986 */ /* 0x0001e4000c101526 */
[----:B0-----:R-:W-:Y:S01]  /*22d0*/  SHF.L.U64.HI R49, R12, 0x3, R13 ;  /* 0x000000030c317819 */ /* 0x001fe2000001020d */
[----:B------:R-:W-:Y:S06]  /*22e0*/  @!P1 BRA `(.L_x_32) ;  /* 0x0000000000049947 */ /* 0x000fec0003800000 */
[----:B------:R0:W5:Y:S02]  /*22f0*/  LDG.E.LTC128B.U16 R9, desc[UR38][R46.64+0x2] ;  /* 0x000002262e097981 */ /* 0x000164000c1e1520 */
.L_x_32:
[----:B------:R-:W-:Y:S05]  /*2300*/  BSYNC B1 ;  /* 0x0000000000017941 */ /* 0x000fea0003800000 */
.L_x_31:
[----:B0----5:R-:W-:Y:S01]  /*2310*/  IMAD.U32 R47, R9, 0x10000, RZ ;  /* 0x00010000092f7824 */ /* 0x021fe200078e00ff */
[----:B------:R-:W-:Y:S01]  /*2320*/  ISETP.GT.AND P0, PT, R60, 0x8, PT ;  /* 0x000000083c00780c */ /* 0x000fe20003f04270 */
[----:B------:R-:W-:Y:S01]  /*2330*/  IMAD.WIDE.U32 R50, R6, R12, R48 ;  /* 0x0000000c06327225 */ /* 0x000fe200078e0030 */
[----:B------:R-:W-:Y:S03]  /*2340*/  BSSY B1, `(.L_x_33) ;  /* 0x000000d000017945 */ /* 0x000fe60003800000 */
[----:B------:R-:W-:Y:S01]  /*2350*/  FMUL R28, R47, R34 ;  /* 0x000000222f1c7220 */ /* 0x000fe20000400000 */
[----:B------:R-:W-:Y:S01]  /*2360*/  ISETP.GT.AND P2, PT, R62, RZ, P0 ;  /* 0x000000ff3e00720c */ /* 0x000fe20000744270 */
[----:B------:R-:W-:Y:S02]  /*2370*/  IMAD.IADD R55, R61, 0x1, R51 ;  /* 0x000000013d377824 */ /* 0x000fe400078e0233 */
[----:B------:R-:W-:Y:S01]  /*2380*/  FFMA R28, R29, R32, R28 ;  /* 0x000000201d1c7223 */ /* 0x000fe2000000001c */
[----:B------:R-:W-:-:S04]  /*2390*/  IADD3 R29, P3, R52, R50, RZ ;  /* 0x00000032341d7210 */ /* 0x000fc80007f7e0ff */
[----:B------:R-:W-:Y:S01]  /*23a0*/  F2FP.BF16.F32.PACK_AB R47, RZ, R28 ;  /* 0x0000001cff2f723e */ /* 0x000fe200000010ff */
[----:B------:R-:W-:Y:S01]  /*23b0*/  IMAD.X R46, R55, 0x1, R21, P3 ;  /* 0x00000001372e7824 */ /* 0x000fe200018e0615 */
[----:B------:R-:W-:-:S03]  /*23c0*/  LEA R28, P3, R29, R4, 0x1 ;  /* 0x000000041d1c7211 */ /* 0x000fc600078608ff */
[----:B------:R0:W-:Y:S01]  /*23d0*/  @P1 STG.E.U16 desc[UR38][R14.64+0x2], R47 ;  /* 0x0000022f0e001986 */ /* 0x0001e2000c101526 */
[----:B------:R-:W-:Y:S01]  /*23e0*/  LEA.HI.X R29, R29, R5, R46, 0x1, P3 ;  /* 0x000000051d1d7211 */ /* 0x000fe200018f0c2e */
[----:B------:R-:W-:Y:S08]  /*23f0*/  @!P2 BRA `(.L_x_34) ;  /* 0x000000000004a947 */ /* 0x000ff00003800000 */
[----:B------:R1:W5:Y:S02]  /*2400*/  LDG.E.LTC128B.U16 R9, desc[UR38][R28.64] ;  /* 0x000000261c097981 */ /* 0x000364000c1e1520 */
.L_x_34:
[----:B------:R-:W-:Y:S05]  /*2410*/  BSYNC B1 ;  /* 0x0000000000017941 */ /* 0x000fea0003800000 */
.L_x_33:
[----:B-1---5:R-:W-:Y:S01]  /*2420*/  IMAD.U32 R29, R9, 0x10000, RZ ;  /* 0x00010000091d7824 */ /* 0x022fe200078e00ff */
[----:B------:R-:W-:Y:S01]  /*2430*/  IADD3 R28, P1, R2, R50, RZ ;  /* 0x00000032021c7210 */ /* 0x000fe20007f3e0ff */
[----:B------:R-:W-:Y:S01]  /*2440*/  BSSY B1, `(.L_x_35) ;  /* 0x0000010000017945 */ /* 0x000fe20003800000 */
[----:B------:R-:W-:Y:S01]  /*2450*/  ISETP.GT.AND P0, PT, R62, 0x1, P0 ;  /* 0x000000013e00780c */ /* 0x000fe20000704270 */
[----:B0-----:R-:W-:Y:S02]  /*2460*/  FMUL R47, R29, R34 ;  /* 0x000000221d2f7220 */ /* 0x001fe40000400000 */
[----:B------:R-:W-:Y:S01]  /*2470*/  IMAD.X R29, R3, 0x1, R55, P1 ;  /* 0x00000001031d7824 */ /* 0x000fe200008e0637 */
[----:B------:R-:W-:Y:S01]  /*2480*/  LEA R14, P1, R36, R14, 0x1 ;  /* 0x0000000e240e7211 */ /* 0x000fe200078208ff */
[----:B------:R-:W-:Y:S01]  /*2490*/  FFMA R47, R30, R32, R47 ;  /* 0x000000201e2f7223 */ /* 0x000fe2000000002f */
[----:B------:R-:W-:Y:S02]  /*24a0*/  IMAD.WIDE.U32 R28, R33, R8, R28 ;  /* 0x00000008211c7225 */ /* 0x000fe400078e001c */
[----:B------:R-:W-:-:S02]  /*24b0*/  LEA.HI.X R15, R36, R15, R39, 0x1, P1 ;  /* 0x0000000f240f7211 */ /* 0x000fc400008f0c27 */
[----:B------:R-:W-:Y:S01]  /*24c0*/  F2FP.BF16.F32.PACK_AB R47, RZ, R47 ;  /* 0x0000002fff2f723e */ /* 0x000fe200000010ff */
[----:B------:R-:W-:Y:S01]  /*24d0*/  IMAD.IADD R29, R59, 0x1, R29 ;  /* 0x000000013b1d7824 */ /* 0x000fe200078e021d */
[C---:B------:R-:W-:Y:S02]  /*24e0*/  LEA R46, P1, R28.reuse, R4, 0x1 ;  /* 0x000000041c2e7211 */ /* 0x040fe400078208ff */
[----:B------:R-:W-:Y:S02]  /*24f0*/  PRMT R30, R47, 0x7610, R30 ;  /* 0x000076102f1e7816 */ /* 0x000fe4000000001e */
[----:B------:R-:W-:-:S03]  /*2500*/  LEA.HI.X R47, R28, R5, R29, 0x1, P1 ;  /* 0x000000051c2f7211 */ /* 0x000fc600008f0c1d */
[----:B------:R0:W-:Y:S01]  /*2510*/  @P2 STG.E.U16 desc[UR38][R14.64], R30 ;  /* 0x0000001e0e002986 */ /* 0x0001e2000c101526 */
[----:B------:R-:W-:Y:S05]  /*2520*/  @!P0 BRA `(.L_x_36) ;  /* 0x0000000000048947 */ /* 0x000fea0003800000 */
[----:B------:R1:W5:Y:S02]  /*2530*/  LDG.E.LTC128B.U16 R9, desc[UR38][R46.64+0x2] ;  /* 0x000002262e097981 */ /* 0x000364000c1e1520 */
.L_x_36:
[----:B------:R-:W-:Y:S05]  /*2540*/  BSYNC B1 ;  /* 0x0000000000017941 */ /* 0x000fea0003800000 */
.L_x_35:
[----:B------:R-:W-:Y:S01]  /*2550*/  IMAD.MOV.U32 R28, RZ, RZ, R50 ;  /* 0x000000ffff1c7224 */ /* 0x000fe200078e0032 */
[----:B------:R-:W-:Y:S01]  /*2560*/  ISETP.GT.AND P1, PT, R60, 0x80, PT ;  /* 0x000000803c00780c */ /* 0x000fe20003f24270 */
[----:B------:R-:W-:Y:S02]  /*2570*/  IMAD.MOV.U32 R29, RZ, RZ, R55 ;  /* 0x000000ffff1d7224 */ /* 0x000fe400078e0037 */
[----:B-1---5:R-:W-:Y:S01]  /*2580*/  IMAD.U32 R47, R9, 0x10000, RZ ;  /* 0x00010000092f7824 */ /* 0x022fe200078e00ff */
[----:B------:R-:W-:Y:S01]  /*2590*/  ISETP.GT.AND P2, PT, R62, RZ, P1 ;  /* 0x000000ff3e00720c */ /* 0x000fe20000f44270 */
[----:B------:R-:W-:-:S04]  /*25a0*/  IMAD.WIDE.U32 R54, R12, 0x78, R28 ;  /* 0x000000780c367825 */ /* 0x000fc800078e001c */
[----:B------:R-:W-:Y:S01]  /*25b0*/  FMUL R28, R47, R34 ;  /* 0x000000222f1c7220 */ /* 0x000fe20000400000 */
[----:B------:R-:W-:Y:S01]  /*25c0*/  IMAD R51, R13, 0x78, RZ ;  /* 0x000000780d337824 */ /* 0x000fe200078e02ff */
[----:B------:R-:W-:Y:S02]  /*25d0*/  IADD3 R13, P3, R52, R54, RZ ;  /* 0x00000036340d7210 */ /* 0x000fe40007f7e0ff */
[----:B------:R-:W-:Y:S01]  /*25e0*/  FFMA R31, R31, R32, R28 ;  /* 0x000000201f1f7223 */ /* 0x000fe2000000001c */
[----:B------:R-:W-:-:S04]  /*25f0*/  IMAD.IADD R65, R55, 0x1, R51 ;  /* 0x0000000137417824 */ /* 0x000fc800078e0233 */
[----:B------:R-:W-:Y:S01]  /*2600*/  F2FP.BF16.F32.PACK_AB R31, RZ, R31 ;  /* 0x0000001fff1f723e */ /* 0x000fe200000010ff */
[----:B0-----:R-:W-:Y:S01]  /*2610*/  IMAD.X R30, R65, 0x1, R21, P3 ;  /* 0x00000001411e7824 */ /* 0x001fe200018e0615 */
[----:B------:R-:W-:-:S03]  /*2620*/  LEA R28, P3, R13, R4, 0x1 ;  /* 0x000000040d1c7211 */ /* 0x000fc600078608ff */
[----:B------:R0:W-:Y:S01]  /*2630*/  @P0 STG.E.U16 desc[UR38][R14.64+0x2], R31 ;  /* 0x0000021f0e000986 */ /* 0x0001e2000c101526 */
[----:B------:R-:W-:Y:S02]  /*2640*/  LEA.HI.X R29, R13, R5, R30, 0x1, P3 ;  /* 0x000000050d1d7211 */ /* 0x000fe400018f0c1e */
[----:B------:R-:W-:-:S06]  /*2650*/  PRMT R13, R9, 0x7610, R13 ;  /* 0x00007610090d7816 */ /* 0x000fcc000000000d */
[----:B------:R1:W2:Y:S01]  /*2660*/  @P2 LDG.E.LTC128B.U16 R13, desc[UR38][R28.64] ;  /* 0x000000261c0d2981 */ /* 0x0002a2000c1e1520 */
[----:B------:R-:W-:Y:S01]  /*2670*/  IMAD.WIDE.U32 R56, R10, 0xf0, R14 ;  /* 0x000000f00a387825 */ /* 0x000fe200078e000e */
[----:B------:R-:W-:Y:S03]  /*2680*/  BSSY B1, `(.L_x_37) ;  /* 0x0000017000017945 */ /* 0x000fe60003800000 */
[----:B0-----:R-:W-:-:S04]  /*2690*/  IMAD.WIDE.U32 R30, R12, 0x78, R48 ;  /* 0x000000780c1e7825 */ /* 0x001fc800078e0030 */
[----:B------:R-:W-:Y:S02]  /*26a0*/  IMAD.IADD R51, R51, 0x1, R31 ;  /* 0x0000000133337824 */ /* 0x000fe400078e021f */
[----:B------:R-:W-:Y:S02]  /*26b0*/  IMAD.MOV.U32 R50, RZ, RZ, R30 ;  /* 0x000000ffff327224 */ /* 0x000fe400078e001e */
[----:B------:R-:W-:Y:S02]  /*26c0*/  IMAD R63, R11, 0xf0, RZ ;  /* 0x000000f00b3f7824 */ /* 0x000fe400078e02ff */
[----:B------:R-:W-:-:S04]  /*26d0*/  IMAD.WIDE.U32 R46, R6, R12, R50 ;  /* 0x0000000c062e7225 */ /* 0x000fc800078e0032 */
[----:B------:R-:W-:Y:S01]  /*26e0*/  IMAD.IADD R11, R57, 0x1, R63 ;  /* 0x00000001390b7824 */ /* 0x000fe200078e023f */
[----:B------:R-:W-:-:S04]  /*26f0*/  IADD3 R46, P0, R2, R46, RZ ;  /* 0x0000002e022e7210 */ /* 0x000fc80007f1e0ff */
[----:B------:R-:W-:Y:S02]  /*2700*/  IADD3.X R47, R3, R61, R47, P0, !PT ;  /* 0x0000003d032f7210 */ /* 0x000fe400007fe42f */
[----:B------:R-:W-:Y:S01]  /*2710*/  ISETP.GT.AND P0, PT, R62, 0x1, P1 ;  /* 0x000000013e00780c */ /* 0x000fe20000f04270 */
[----:B-1----:R-:W-:-:S03]  /*2720*/  IMAD.WIDE.U32 R28, R33, R8, R46 ;  /* 0x00000008211c7225 */ /* 0x002fc600078e002e */
[----:B------:R-:W-:Y:S01]  /*2730*/  LEA R46, P1, R28, R4, 0x1 ;  /* 0x000000041c2e7211 */ /* 0x000fe200078208ff */
[----:B--2---:R-:W-:-:S04]  /*2740*/  IMAD.U32 R9, R13, 0x10000, RZ ;  /* 0x000100000d097824 */ /* 0x004fc800078e00ff */
[----:B------:R-:W-:-:S04]  /*2750*/  FMUL R9, R9, R34 ;  /* 0x0000002209097220 */ /* 0x000fc80000400000 */
[----:B------:R-:W-:-:S05]  /*2760*/  FFMA R9, R24, R32, R9 ;  /* 0x0000002018097223 */ /* 0x000fca0000000009 */
[----:B------:R-:W-:Y:S01]  /*2770*/  F2FP.BF16.F32.PACK_AB R10, RZ, R9 ;  /* 0x00000009ff0a723e */ /* 0x000fe200000010ff */
[----:B------:R-:W-:-:S03]  /*2780*/  IMAD.IADD R9, R59, 0x1, R29 ;  /* 0x000000013b097824 */ /* 0x000fc600078e021d */
[----:B------:R-:W-:Y:S01]  /*2790*/  PRMT R24, R10, 0x7610, R24 ;  /* 0x000076100a187816 */ /* 0x000fe20000000018 */
[----:B------:R-:W-:Y:S01]  /*27a0*/  @P2 IMAD.MOV.U32 R10, RZ, RZ, R56 ;  /* 0x000000ffff0a2224 */ /* 0x000fe200078e0038 */
[----:B------:R-:W-:-:S04]  /*27b0*/  LEA.HI.X R47, R28, R5, R9, 0x1, P1 ;  /* 0x000000051c2f7211 */ /* 0x000fc800008f0c09 */
[----:B------:R0:W-:Y:S01]  /*27c0*/  @P2 STG.E.U16 desc[UR38][R10.64], R24 ;  /* 0x000000180a002986 */ /* 0x0001e2000c101526 */
[----:B------:R-:W-:Y:S05]  /*27d0*/  @!P0 BRA `(.L_x_38) ;  /* 0x0000000000048947 */ /* 0x000fea0003800000 */
[----:B------:R1:W5:Y:S02]  /*27e0*/  LDG.E.LTC128B.U16 R13, desc[UR38][R46.64+0x2] ;  /* 0x000002262e0d7981 */ /* 0x000364000c1e1520 */
.L_x_38:
[----:B------:R-:W-:Y:S05]  /*27f0*/  BSYNC B1 ;  /* 0x0000000000017941 */ /* 0x000fea0003800000 */
.L_x_37:
[----:B-----5:R-:W-:Y:S01]  /*2800*/  IMAD.U32 R7, R13, 0x10000, RZ ;  /* 0x000100000d077824 */ /* 0x020fe200078e00ff */
[----:B------:R-:W-:Y:S01]  /*2810*/  ISETP.GT.AND P1, PT, R60, 0x88, PT ;  /* 0x000000883c00780c */ /* 0x000fe20003f24270 */
[----:B0-----:R-:W-:Y:S01]  /*2820*/  IMAD.IADD R11, R63, 0x1, R57 ;  /* 0x000000013f0b7824 */ /* 0x001fe200078e0239 */
[----:B------:R-:W-:Y:S01]  /*2830*/  IADD3 R52, P3, P4, R52, R54, R48 ;  /* 0x0000003634347210 */ /* 0x000fe20007c7e030 */
[----:B------:R-:W-:Y:S01]  /*2840*/  FMUL R10, R7, R34 ;  /* 0x00000022070a7220 */ /* 0x000fe20000400000 */
[----:B------:R-:W-:Y:S02]  /*2850*/  ISETP.GT.AND P2, PT, R62, RZ, P1 ;  /* 0x000000ff3e00720c */ /* 0x000fe40000f44270 */
[----:B------:R-:W-:Y:S01]  /*2860*/  IADD3.X R21, R21, R65, R49, P3, P4 ;  /* 0x0000004115157210 */ /* 0x000fe20001fe8431 */
[----:B------:R-:W-:Y:S01]  /*2870*/  FFMA R10, R25, R32, R10 ;  /* 0x00000020190a7223 */ /* 0x000fe2000000000a */
[----:B------:R-:W-:Y:S02]  /*2880*/  LEA R20, P3, R52, R4, 0x1 ;  /* 0x0000000434147211 */ /* 0x000fe400078608ff */
[----:B------:R-:W-:-:S02]  /*2890*/  PRMT R24, R13, 0x7610, R24 ;  /* 0x000076100d187816 */ /* 0x000fc40000000018 */
[----:B------:R-:W-:Y:S02]  /*28a0*/  F2FP.BF16.F32.PACK_AB R10, RZ, R10 ;  /* 0x0000000aff0a723e */ /* 0x000fe400000010ff */
[----:B------:R-:W-:Y:S02]  /*28b0*/  LEA.HI.X R21, R52, R5, R21, 0x1, P3 ;  /* 0x0000000534157211 */ /* 0x000fe400018f0c15 */
[----:B------:R-:W-:Y:S01]  /*28c0*/  PRMT R25, R10, 0x7610, R25 ;  /* 0x000076100a197816 */ /* 0x000fe20000000019 */
[----:B------:R-:W-:-:S05]  /*28d0*/  @P0 IMAD.MOV.U32 R10, RZ, RZ, R56 ;  /* 0x000000ffff0a0224 */ /* 0x000fca00078e0038 */
[----:B------:R0:W-:Y:S04]  /*28e0*/  @P0 STG.E.U16 desc[UR38][R10.64+0x2], R25 ;  /* 0x000002190a000986 */ /* 0x0001e8000c101526 */
[----:B------:R-:W2:Y:S01]  /*28f0*/  @P2 LDG.E.LTC128B.U16 R24, desc[UR38][R20.64] ;  /* 0x0000002614182981 */ /* 0x000ea2000c1e1520 */
[----:B------:R-:W-:Y:S01]  /*2900*/  IADD3 R30, P0, R48, R30, RZ ;  /* 0x0000001e301e7210 */ /* 0x000fe20007f1e0ff */
[----:B------:R-:W-:Y:S01]  /*2910*/  BSSY B1, `(.L_x_39) ;  /* 0x0000014000017945 */ /* 0x000fe20003800000 */
[----:B------:R-:W-:Y:S02]  /*2920*/  SHF.L.U64.HI R9, R37, 0x1, R38 ;  /* 0x0000000125097819 */ /* 0x000fe40000010226 */
[----:B------:R-:W-:Y:S01]  /*2930*/  ISETP.GT.AND P1, PT, R62, 0x1, P1 ;  /* 0x000000013e00780c */ /* 0x000fe20000f24270 */
[----:B------:R-:W-:-:S02]  /*2940*/  IMAD.X R31, R51, 0x1, R49, P0 ;  /* 0x00000001331f7824 */ /* 0x000fc400000e0631 */
[----:B------:R-:W-:Y:S01]  /*2950*/  IMAD.WIDE.U32 R12, R6, R12, R30 ;  /* 0x0000000c060c7225 */ /* 0x000fe200078e001e */
[----:B------:R-:W-:Y:S02]  /*2960*/  LEA R6, P0, R37, R14, 0x1 ;  /* 0x0000000e25067211 */ /* 0x000fe400078008ff */
[----:B------:R-:W-:-:S04]  /*2970*/  IADD3 R2, P3, R2, R12, RZ ;  /* 0x0000000c02027210 */ /* 0x000fc80007f7e0ff */
[----:B------:R-:W-:Y:S01]  /*2980*/  IADD3.X R3, R3, R61, R13, P3, !PT ;  /* 0x0000003d03037210 */ /* 0x000fe20001ffe40d */
[----:B--2---:R-:W-:-:S04]  /*2990*/  IMAD.U32 R7, R24, 0x10000, RZ ;  /* 0x0001000018077824 */ /* 0x004fc800078e00ff */
[----:B------:R-:W-:-:S04]  /*29a0*/  FMUL R7, R7, R34 ;  /* 0x0000002207077220 */ /* 0x000fc80000400000 */
[----:B------:R-:W-:-:S05]  /*29b0*/  FFMA R7, R26, R32, R7 ;  /* 0x000000201a077223 */ /* 0x000fca0000000007 */
[----:B0-----:R-:W-:Y:S01]  /*29c0*/  F2FP.BF16.F32.PACK_AB R10, RZ, R7 ;  /* 0x00000007ff0a723e */ /* 0x001fe200000010ff */
[----:B------:R-:W-:Y:S02]  /*29d0*/  IMAD.X R7, R9, 0x1, R15, P0 ;  /* 0x0000000109077824 */ /* 0x000fe400000e060f */
[----:B------:R-:W-:-:S03]  /*29e0*/  IMAD.WIDE.U32 R8, R33, R8, R2 ;  /* 0x0000000821087225 */ /* 0x000fc600078e0002 */
[----:B------:R0:W-:Y:S01]  /*29f0*/  @P2 STG.E.U16 desc[UR38][R6.64], R10 ;  /* 0x0000000a06002986 */ /* 0x0001e2000c101526 */
[----:B------:R-:W-:Y:S01]  /*2a00*/  IMAD.IADD R2, R59, 0x1, R9 ;  /* 0x000000013b027824 */ /* 0x000fe200078e0209 */
[----:B------:R-:W-:-:S04]  /*2a10*/  LEA R4, P0, R8, R4, 0x1 ;  /* 0x0000000408047211 */ /* 0x000fc800078008ff */
[----:B------:R-:W-:Y:S01]  /*2a20*/  LEA.HI.X R5, R8, R5, R2, 0x1, P0 ;  /* 0x0000000508057211 */ /* 0x000fe200000f0c02 */
[----:B------:R-:W-:Y:S08]  /*2a30*/  @!P1 BRA `(.L_x_40) ;  /* 0x0000000000049947 */ /* 0x000ff00003800000 */
[----:B------:R2:W5:Y:S02]  /*2a40*/  LDG.E.LTC128B.U16 R24, desc[UR38][R4.64+0x2] ;  /* 0x0000022604187981 */ /* 0x000564000c1e1520 */
.L_x_40:
[----:B------:R-:W-:Y:S05]  /*2a50*/  BSYNC B1 ;  /* 0x0000000000017941 */ /* 0x000fea0003800000 */
.L_x_39:
[----:B------:R-:W-:Y:S05]  /*2a60*/  @!P1 BRA `(.L_x_41) ;  /* 0x0000000000e49947 */ /* 0x000fea0003800000 */
[----:B-----5:R-:W-:-:S04]  /*2a70*/  IMAD.U32 R3, R24, 0x10000, RZ ;  /* 0x0001000018037824 */ /* 0x020fc800078e00ff */
[----:B------:R-:W-:-:S04]  /*2a80*/  FMUL R2, R3, R34 ;  /* 0x0000002203027220 */ /* 0x000fc80000400000 */
[----:B------:R-:W-:-:S05]  /*2a90*/  FFMA R2, R27, R32, R2 ;  /* 0x000000201b027223 */ /* 0x000fca0000000002 */
[----:B------:R-:W-:-:S05]  /*2aa0*/  F2FP.BF16.F32.PACK_AB R2, RZ, R2 ;  /* 0x00000002ff02723e */ /* 0x000fca00000010ff */
[----:B------:R3:W-:Y:S01]  /*2ab0*/  STG.E.U16 desc[UR38][R6.64+0x2], R2 ;  /* 0x0000020206007986 */ /* 0x0007e2000c101526 */
[----:B------:R-:W-:Y:S05]  /*2ac0*/  BRA `(.L_x_41) ;  /* 0x0000000000cc7947 */ /* 0x000fea0003800000 */
.L_x_30:
[----:B------:R-:W-:Y:S01]  /*2ad0*/  ISETP.GT.AND P3, PT, R60, RZ, PT ;  /* 0x000000ff3c00720c */ /* 0x000fe20003f64270 */
[----:B------:R-:W-:Y:S01]  /*2ae0*/  ULDC.64 UR4, c[0x0][0x5c0] ;  /* 0x0001700000047ab9 */ /* 0x000fe20000000a00 */
[-C--:B------:R-:W-:Y:S01]  /*2af0*/  FMUL R28, R28, R32.reuse ;  /* 0x000000201c1c7220 */ /* 0x080fe20000400000 */
[----:B------:R-:W-:Y:S01]  /*2b00*/  LEA R2, P5, R50, UR4, 0x1 ;  /* 0x0000000432027c11 */ /* 0x000fe2000f8a08ff */
[-C--:B------:R-:W-:Y:S01]  /*2b10*/  FMUL R29, R29, R32.reuse ;  /* 0x000000201d1d7220 */ /* 0x080fe20000400000 */
[----:B------:R-:W-:Y:S01]  /*2b20*/  ISETP.GT.AND P4, PT, R62, RZ, P3 ;  /* 0x000000ff3e00720c */ /* 0x000fe20001f84270 */
[----:B------:R-:W-:Y:S01]  /*2b30*/  FMUL R30, R30, R32 ;  /* 0x000000201e1e7220 */ /* 0x000fe20000400000 */
[----:B------:R-:W-:Y:S01]  /*2b40*/  F2FP.BF16.F32.PACK_AB R28, RZ, R28 ;  /* 0x0000001cff1c723e */ /* 0x000fe200000010ff */
[-C--:B------:R-:W-:Y:S01]  /*2b50*/  FMUL R31, R31, R32.reuse ;  /* 0x000000201f1f7220 */ /* 0x080fe20000400000 */
[----:B------:R-:W-:Y:S01]  /*2b60*/  LEA.HI.X R3, R50, UR5, R55, 0x1, P5 ;  /* 0x0000000532037c11 */ /* 0x000fe2000a8f0c37 */
[-C--:B------:R-:W-:Y:S01]  /*2b70*/  FMUL R24, R24, R32.reuse ;  /* 0x0000002018187220 */ /* 0x080fe20000400000 */
[----:B------:R-:W-:Y:S01]  /*2b80*/  ISETP.GT.AND P3, PT, R62, 0x1, P3 ;  /* 0x000000013e00780c */ /* 0x000fe20001f64270 */
[----:B------:R-:W-:Y:S01]  /*2b90*/  IMAD R11, R11, 0xf0, RZ ;  /* 0x000000f00b0b7824 */ /* 0x000fe200078e02ff */
[----:B------:R-:W-:Y:S01]  /*2ba0*/  ISETP.GT.AND P1, PT, R60, 0x8, PT ;  /* 0x000000083c00780c */ /* 0x000fe20003f24270 */
[-C--:B------:R-:W-:Y:S01]  /*2bb0*/  FMUL R25, R25, R32.reuse ;  /* 0x0000002019197220 */ /* 0x080fe20000400000 */
[----:B------:R-:W-:Y:S01]  /*2bc0*/  F2FP.BF16.F32.PACK_AB R29, RZ, R29 ;  /* 0x0000001dff1d723e */ /* 0x000fe200000010ff */
[----:B------:R-:W-:Y:S01]  /*2bd0*/  FMUL R26, R26, R32 ;  /* 0x000000201a1a7220 */ /* 0x000fe20000400000 */
[----:B------:R-:W-:Y:S01]  /*2be0*/  LEA R4, P5, R36, R2, 0x1 ;  /* 0x0000000224047211 */ /* 0x000fe200078a08ff */
[----:B------:R-:W-:Y:S01]  /*2bf0*/  @P4 STG.E.U16 desc[UR38][R2.64], R28 ;  /* 0x0000001c02004986 */ /* 0x000fe2000c101526 */
[----:B------:R-:W-:Y:S01]  /*2c00*/  ISETP.GT.AND P4, PT, R62, RZ, P1 ;  /* 0x000000ff3e00720c */ /* 0x000fe20000f84270 */
[----:B------:R-:W-:Y:S01]  /*2c10*/  FMUL R27, R27, R32 ;  /* 0x000000201b1b7220 */ /* 0x000fe20000400000 */
[----:B------:R-:W-:-:S02]  /*2c20*/  ISETP.GT.AND P2, PT, R60, 0x80, PT ;  /* 0x000000803c00780c */ /* 0x000fc40003f44270 */
[----:B------:R-:W-:Y:S01]  /*2c30*/  F2FP.BF16.F32.PACK_AB R30, RZ, R30 ;  /* 0x0000001eff1e723e */ /* 0x000fe200000010ff */
[----:B------:R0:W-:Y:S01]  /*2c40*/  @P3 STG.E.U16 desc[UR38][R2.64+0x2], R29 ;  /* 0x0000021d02003986 */ /* 0x0001e2000c101526 */
[----:B------:R-:W-:Y:S02]  /*2c50*/  LEA.HI.X R5, R36, R3, R39, 0x1, P5 ;  /* 0x0000000324057211 */ /* 0x000fe400028f0c27 */
[----:B------:R-:W-:Y:S02]  /*2c60*/  ISETP.GT.AND P3, PT, R62, RZ, P2 ;  /* 0x000000ff3e00720c */ /* 0x000fe40001764270 */
[----:B------:R-:W-:Y:S02]  /*2c70*/  ISETP.GT.AND P0, PT, R60, 0x88, PT ;  /* 0x000000883c00780c */ /* 0x000fe40003f04270 */
[C---:B------:R-:W-:Y:S01]  /*2c80*/  SHF.L.U64.HI R7, R37.reuse, 0x1, R38 ;  /* 0x0000000125077819 */ /* 0x040fe20000010226 */
[----:B------:R-:W-:Y:S01]  /*2c90*/  @P4 STG.E.U16 desc[UR38][R4.64], R30 ;  /* 0x0000001e04004986 */ /* 0x000fe2000c101526 */
[----:B------:R-:W-:-:S02]  /*2ca0*/  LEA R8, P5, R37, R4, 0x1 ;  /* 0x0000000425087211 */ /* 0x000fc400078a08ff */
[C---:B------:R-:W-:Y:S02]  /*2cb0*/  ISETP.GT.AND P1, PT, R62.reuse, 0x1, P1 ;  /* 0x000000013e00780c */ /* 0x040fe40000f24270 */
[C---:B------:R-:W-:Y:S01]  /*2cc0*/  ISETP.GT.AND P4, PT, R62.reuse, RZ, P0 ;  /* 0x000000ff3e00720c */ /* 0x040fe20000784270 */
[--C-:B------:R-:W-:Y:S01]  /*2cd0*/  IMAD.X R9, R7, 0x1, R5.reuse, P5 ;  /* 0x0000000107097824 */ /* 0x100fe200028e0605 */
[----:B------:R-:W-:Y:S01]  /*2ce0*/  ISETP.GT.AND P0, PT, R62, 0x1, P0 ;  /* 0x000000013e00780c */ /* 0x000fe20000704270 */
[----:B------:R-:W-:Y:S01]  /*2cf0*/  IMAD.WIDE.U32 R6, R10, 0xf0, R4 ;  /* 0x000000f00a067825 */ /* 0x000fe200078e0004 */
[----:B------:R-:W-:Y:S02]  /*2d00*/  ISETP.GT.AND P2, PT, R62, 0x1, P2 ;  /* 0x000000013e00780c */ /* 0x000fe40001744270 */
[----:B------:R-:W-:Y:S01]  /*2d10*/  F2FP.BF16.F32.PACK_AB R31, RZ, R31 ;  /* 0x0000001fff1f723e */ /* 0x000fe200000010ff */
[C-C-:B0-----:R-:W-:Y:S01]  /*2d20*/  IMAD.IADD R3, R11.reuse, 0x1, R7.reuse ;  /* 0x000000010b037824 */ /* 0x141fe200078e0207 */
[----:B------:R-:W-:Y:S01]  /*2d30*/  F2FP.BF16.F32.PACK_AB R24, RZ, R24 ;  /* 0x00000018ff18723e */ /* 0x000fe200000010ff */
[----:B------:R-:W-:Y:S01]  /*2d40*/  @P3 IMAD.MOV.U32 R2, RZ, RZ, R6 ;  /* 0x000000ffff023224 */ /* 0x000fe200078e0006 */
[----:B------:R-:W-:Y:S01]  /*2d50*/  F2FP.BF16.F32.PACK_AB R25, RZ, R25 ;  /* 0x00000019ff19723e */ /* 0x000fe200000010ff */
[----:B------:R-:W-:Y:S01]  /*2d60*/  @P1 STG.E.U16 desc[UR38][R4.64+0x2], R31 ;  /* 0x0000021f04001986 */ /* 0x000fe2000c101526 */
[----:B------:R-:W-:Y:S01]  /*2d70*/  IMAD.IADD R7, R11, 0x1, R7 ;  /* 0x000000010b077824 */ /* 0x000fe200078e0207 */
[----:B------:R-:W-:-:S02]  /*2d80*/  F2FP.BF16.F32.PACK_AB R26, RZ, R26 ;  /* 0x0000001aff1a723e */ /* 0x000fc400000010ff */
[----:B------:R0:W-:Y:S01]  /*2d90*/  @P3 STG.E.U16 desc[UR38][R2.64], R24 ;  /* 0x0000001802003986 */ /* 0x0001e2000c101526 */
[----:B------:R-:W-:-:S03]  /*2da0*/  F2FP.BF16.F32.PACK_AB R27, RZ, R27 ;  /* 0x0000001bff1b723e */ /* 0x000fc600000010ff */
[----:B------:R4:W-:Y:S04]  /*2db0*/  @P2 STG.E.U16 desc[UR38][R6.64+0x2], R25 ;  /* 0x0000021906002986 */ /* 0x0009e8000c101526 */
[----:B------:R4:W-:Y:S01]  /*2dc0*/  @P4 STG.E.U16 desc[UR38][R8.64], R26 ;  /* 0x0000001a08004986 */ /* 0x0009e2000c101526 */
[----:B0-----:R-:W-:Y:S02]  /*2dd0*/  @P0 IMAD.MOV.U32 R2, RZ, RZ, R8 ;  /* 0x000000ffff020224 */ /* 0x001fe400078e0008 */
[----:B------:R-:W-:-:S05]  /*2de0*/  @P0 IMAD.MOV.U32 R3, RZ, RZ, R9 ;  /* 0x000000ffff030224 */ /* 0x000fca00078e0009 */
[----:B------:R4:W-:Y:S02]  /*2df0*/  @P0 STG.E.U16 desc[UR38][R2.64+0x2], R27 ;  /* 0x0000021b02000986 */ /* 0x0009e4000c101526 */
.L_x_41:
[----:B------:R-:W-:Y:S05]  /*2e00*/  BSYNC B0 ;  /* 0x0000000000007941 */ /* 0x000fea0003800000 */
.L_x_29:
[----:B------:R-:W-:Y:S01]  /*2e10*/  IADD3 R16, P0, R16, UR36, RZ ;  /* 0x0000002410107c10 */ /* 0x000fe2000ff1e0ff */
[----:B------:R-:W-:Y:S01]  /*2e20*/  ULDC.64 UR4, c[0x0][0x650] ;  /* 0x0001940000047ab9 */ /* 0x000fe20000000a00 */
[----:B---34-:R-:W-:Y:S01]  /*2e30*/  PRMT R2, RZ, 0x7610, R2 ;  /* 0x00007610ff027816 */ /* 0x018fe20000000002 */
[----:B-1----:R-:W-:Y:S01]  /*2e40*/  IMAD.MOV.U32 R46, RZ, RZ, -0x1 ;  /* 0xffffffffff2e7424 */ /* 0x002fe200078e00ff */
[----:B------:R-:W-:Y:S01]  /*2e50*/  IADD3.X R17, R17, UR42, RZ, P0, !PT ;  /* 0x0000002a11117c10 */ /* 0x000fe200087fe4ff */
[----:B------:R-:W-:Y:S01]  /*2e60*/  IMAD.MOV.U32 R33, RZ, RZ, -0x1 ;  /* 0xffffffffff217424 */ /* 0x000fe200078e00ff */
[----:B------:R-:W-:-:S04]  /*2e70*/  ISETP.GE.U32.AND P0, PT, R16, UR4, PT ;  /* 0x0000000410007c0c */ /* 0x000fc8000bf06070 */
[----:B------:R-:W-:-:S13]  /*2e80*/  ISETP.GE.U32.AND.EX P0, PT, R17, UR5, PT, P0 ;  /* 0x0000000511007c0c */ /* 0x000fda000bf06100 */
[----:B------:R-:W-:Y:S05]  /*2e90*/  @P0 BRA `(.L_x_42) ;  /* 0x00000004004c0947 */ /* 0x000fea0003800000 */
[----:B------:R-:W1:Y:S01]  /*2ea0*/  LDC.64 R8, c[0x0][0x628] ;  /* 0x00018a00ff087b82 */ /* 0x000e620000000a00 */
[----:B0-----:R-:W0:Y:S01]  /*2eb0*/  S2R R10, SR_CTAID.X ;  /* 0x00000000000a7919 */ /* 0x001e220000002500 */
[----:B------:R-:W-:Y:S02]  /*2ec0*/  IMAD.MOV.U32 R6, RZ, RZ, R16 ;  /* 0x000000ffff067224 */ /* 0x000fe400078e0010 */
[----:B------:R-:W-:Y:S01]  /*2ed0*/  IMAD.MOV.U32 R7, RZ, RZ, R17 ;  /* 0x000000ffff077224 */ /* 0x000fe200078e0011 */
[----:B------:R-:W3:Y:S03]  /*2ee0*/  S2R R14, SR_CTAID.Y ;  /* 0x00000000000e7919 */ /* 0x000ee60000002600 */
[----:B------:R-:W4:Y:S08]  /*2ef0*/  LDC R0, c[0x0][0x630] ;  /* 0x00018c00ff007b82 */ /* 0x000f300000000800 */
[----:B------:R-:W0:Y:S01]  /*2f00*/  LDC.64 R12, c[0x0][0x620] ;  /* 0x00018800ff0c7b82 */ /* 0x000e220000000a00 */
[----:B-1----:R-:W-:-:S04]  /*2f10*/  ISETP.NE.U32.AND P0, PT, R8, RZ, PT ;  /* 0x000000ff0800720c */ /* 0x002fc80003f05070 */
[----:B------:R-:W-:-:S13]  /*2f20*/  ISETP.NE.AND.EX P0, PT, R9, RZ, PT, P0 ;  /* 0x000000ff0900720c */ /* 0x000fda0003f05300 */
[----:B0--34-:R-:W-:Y:S05]  /*2f30*/  @!P0 BRA `(.L_x_43) ;  /* 0x0000000000288947 */ /* 0x019fea0003800000 */
[----:B------:R-:W0:Y:S02]  /*2f40*/  LDC R3, c[0x0][0x634] ;  /* 0x00018d00ff037b82 */ /* 0x000e240000000800 */
[----:B0-----:R-:W-:-:S05]  /*2f50*/  IADD3 R7, P0, R16, R3, RZ ;  /* 0x0000000310077210 */ /* 0x001fca0007f1e0ff */
[----:B------:R-:W-:-:S04]  /*2f60*/  IMAD.X R11, RZ, RZ, R17, P0 ;  /* 0x000000ffff0b7224 */ /* 0x000fc800000e0611 */
[----:B------:R-:W-:-:S04]  /*2f70*/  IMAD.WIDE.U32 R2, R11, R8, RZ ;  /* 0x000000080b027225 */ /* 0x000fc800078e00ff */
[----:B--2---:R-:W-:-:S04]  /*2f80*/  IMAD.WIDE.U32 R4, P0, R7, R9, R2 ;  /* 0x0000000907047225 */ /* 0x004fc80007800002 */
[----:B------:R-:W-:-:S04]  /*2f90*/  IMAD.WIDE.U32 R2, R7, R8, RZ ;  /* 0x0000000807027225 */ /* 0x000fc800078e00ff */
[----:B------:R-:W-:Y:S01]  /*2fa0*/  IMAD.X R7, RZ, RZ, RZ, P0 ;  /* 0x000000ffff077224 */ /* 0x000fe200000e06ff */
[----:B------:R-:W-:Y:S01]  /*2fb0*/  IADD3 RZ, P0, R3, R4, RZ ;  /* 0x0000000403ff7210 */ /* 0x000fe20007f1e0ff */
[----:B------:R-:W-:-:S04]  /*2fc0*/  IMAD.MOV.U32 R6, RZ, RZ, R5 ;  /* 0x000000ffff067224 */ /* 0x000fc800078e0005 */
[----:B------:R-:W-:-:S08]  /*2fd0*/  IMAD.WIDE.U32.X R6, R11, R9, R6, P0 ;  /* 0x000000090b067225 */ /* 0x000fd000000e0406 */
.L_x_43:
[-CC-:B------:R-:W-:Y:S01]  /*2fe0*/  SHF.R.U64 R33, R6, R0.reuse, R7.reuse ;  /* 0x0000000006217219 */ /* 0x180fe20000001207 */
[----:B-----5:R-:W0:Y:S01]  /*2ff0*/  LDC.64 R24, c[0x0][0x640] ;  /* 0x00019000ff187b82 */ /* 0x020e220000000a00 */
[----:B------:R-:W-:Y:S01]  /*3000*/  SHF.R.U32.HI R0, RZ, R0, R7 ;  /* 0x00000000ff007219 */ /* 0x000fe20000011607 */
[----:B------:R-:W-:Y:S01]  /*3010*/  ULDC UR4, c[0x0][0x150] ;  /* 0x0000540000047ab9 */ /* 0x000fe20000000800 */
[----:B--2---:R-:W-:Y:S02]  /*3020*/  IADD3 R5, P0, RZ, -R33, RZ ;  /* 0x80000021ff057210 */ /* 0x004fe40007f1e0ff */
[----:B------:R-:W-:-:S03]  /*3030*/  I2FP.F32.U32 R6, R10 ;  /* 0x0000000a00067245 */ /* 0x000fc60000201000 */
[----:B------:R-:W1:Y:S01]  /*3040*/  LDC R4, c[0x0][0x618] ;  /* 0x00018600ff047b82 */ /* 0x000e620000000800 */
[----:B------:R-:W-:Y:S02]  /*3050*/  IMAD.X R3, RZ, RZ, ~R0, P0 ;  /* 0x000000ffff037224 */ /* 0x000fe400000e0e00 */
[----:B------:R-:W-:Y:S01]  /*3060*/  FMUL R6, R6, UR4 ;  /* 0x0000000406067c20 */ /* 0x000fe20008400000 */
[----:B------:R-:W-:Y:S01]  /*3070*/  ULDC UR4, c[0x0][0x154] ;  /* 0x0000550000047ab9 */ /* 0x000fe20000000800 */
[-C--:B------:R-:W-:Y:S02]  /*3080*/  IMAD R0, R3, R12.reuse, RZ ;  /* 0x0000000c03007224 */ /* 0x080fe400078e02ff */
[C---:B------:R-:W-:Y:S01]  /*3090*/  IMAD.WIDE.U32 R2, R5.reuse, R12, R16 ;  /* 0x0000000c05027225 */ /* 0x040fe200078e0010 */
[----:B------:R-:W2:Y:S01]  /*30a0*/  LDC R20, c[0x0][0x608] ;  /* 0x00018200ff147b82 */ /* 0x000ea20000000800 */
[----:B------:R-:W3:Y:S02]  /*30b0*/  F2I.U32.TRUNC.NTZ R6, R6 ;  /* 0x0000000600067305 */ /* 0x000ee4000020f000 */
[----:B------:R-:W-:Y:S01]  /*30c0*/  IMAD R5, R5, R13, R0 ;  /* 0x0000000d05057224 */ /* 0x000fe200078e0200 */
[----:B------:R-:W-:-:S03]  /*30d0*/  I2FP.F32.U32 R0, R14 ;  /* 0x0000000e00007245 */ /* 0x000fc60000201000 */
[----:B------:R-:W-:Y:S01]  /*30e0*/  IMAD.IADD R3, R3, 0x1, R5 ;  /* 0x0000000103037824 */ /* 0x000fe200078e0205 */
[----:B------:R-:W4:Y:S01]  /*30f0*/  LDC R9, c[0x0][0x658] ;  /* 0x00019600ff097b82 */ /* 0x000f220000000800 */
[----:B0-----:R-:W-:-:S04]  /*3100*/  ISETP.NE.U32.AND P0, PT, R24, RZ, PT ;  /* 0x000000ff1800720c */ /* 0x001fc80003f05070 */
[----:B------:R-:W-:-:S03]  /*3110*/  ISETP.NE.AND.EX P0, PT, R25, RZ, PT, P0 ;  /* 0x000000ff1900720c */ /* 0x000fc60003f05300 */
[----:B------:R-:W0:Y:S01]  /*3120*/  LDC R7, c[0x0][0x144] ;  /* 0x00005100ff077b82 */ /* 0x000e220000000800 */
[-CC-:B-1----:R-:W-:Y:S01]  /*3130*/  SHF.R.U64 R8, R2, R4.reuse, R3.reuse ;  /* 0x0000000402087219 */ /* 0x182fe20000001203 */
[----:B---3--:R-:W-:Y:S01]  /*3140*/  IMAD.MOV R6, RZ, RZ, -R6 ;  /* 0x000000ffff067224 */ /* 0x008fe200078e0a06 */
[----:B------:R-:W-:Y:S01]  /*3150*/  SHF.R.U32.HI R3, RZ, R4, R3 ;  /* 0x00000004ff037219 */ /* 0x000fe20000011603 */
[----:B------:R-:W-:-:S04]  /*3160*/  FMUL R4, R0, UR4 ;  /* 0x0000000400047c20 */ /* 0x000fc80008400000 */
[----:B------:R-:W1:Y:S01]  /*3170*/  LDC R15, c[0x0][0x148] ;  /* 0x00005200ff0f7b82 */ /* 0x000e620000000800 */
[----:B------:R3:W0:Y:S01]  /*3180*/  F2I.U32.TRUNC.NTZ R12, R4 ;  /* 0x00000004000c7305 */ /* 0x000622000020f000 */
[-CC-:B--2---:R-:W-:Y:S02]  /*3190*/  SHF.R.U64 R11, R8, R20.reuse, R3.reuse ;  /* 0x00000014080b7219 */ /* 0x184fe40000001203 */
[----:B------:R-:W-:-:S04]  /*31a0*/  SHF.R.U32.HI R0, RZ, R20, R3 ;  /* 0x00000014ff007219 */ /* 0x000fc80000011603 */
[----:B------:R-:W2:Y:S01]  /*31b0*/  LDC R26, c[0x0][0x648] ;  /* 0x00019200ff1a7b82 */ /* 0x000ea20000000800 */
[-CC-:B----4-:R-:W-:Y:S02]  /*31c0*/  SHF.R.U64 R13, R11, R9.reuse, R0.reuse ;  /* 0x000000090b0d7219 */ /* 0x190fe40000001200 */
[----:B------:R-:W-:-:S03]  /*31d0*/  SHF.R.U32.HI R3, RZ, R9, R0 ;  /* 0x00000009ff037219 */ /* 0x000fc60000011600 */
[----:B------:R-:W-:Y:S02]  /*31e0*/  IMAD.MOV.U32 R2, RZ, RZ, R13 ;  /* 0x000000ffff027224 */ /* 0x000fe400078e000d */
[----:B------:R-:W4:Y:S01]  /*31f0*/  LDC R27, c[0x0][0x638] ;  /* 0x00018e00ff1b7b82 */ /* 0x000f220000000800 */
[----:B0-----:R-:W-:-:S07]  /*3200*/  IMAD R21, R7, R6, R10 ;  /* 0x0000000607157224 */ /* 0x001fce00078e020a */
[----:B------:R-:W0:Y:S08]  /*3210*/  LDC R28, c[0x0][0x610] ;  /* 0x00018400ff1c7b82 */ /* 0x000e300000000800 */
[----:B------:R-:W0:Y:S01]  /*3220*/  LDC R29, c[0x0][0x600] ;  /* 0x00018000ff1d7b82 */ /* 0x000e220000000800 */
[----:B-123--:R-:W-:Y:S05]  /*3230*/  @!P0 BRA `(.L_x_44) ;  /* 0x0000000000288947 */ /* 0x00efea0003800000 */
[----:B------:R-:W1:Y:S02]  /*3240*/  LDC R0, c[0x0][0x64c] ;  /* 0x00019300ff007b82 */ /* 0x000e640000000800 */
[----:B-1----:R-:W-:-:S05]  /*3250*/  IADD3 R7, P0, R13, R0, RZ ;  /* 0x000000000d077210 */ /* 0x002fca0007f1e0ff */
        /* <DEDUP_REMOVED lines=8> */
.L_x_44:
[----:B------:R-:W-:Y:S01]  /*32e0*/  ISETP.NE.AND P0, PT, R19, 0x1, PT ;  /* 0x000000011300780c */ /* 0x000fe20003f05270 */
[----:B------:R-:W-:Y:S01]  /*32f0*/  IMAD.MOV R12, RZ, RZ, -R12 ;  /* 0x000000ffff0c7224 */ /* 0x000fe200078e0a0c */
[----:B------:R-:W-:Y:S01]  /*3300*/  SHF.R.U64 R0, R2, R26, R3 ;  /* 0x0000001a02007219 */ /* 0x000fe20000001203 */
[----:B------:R-:W-:Y:S01]  /*3310*/  IMAD.MOV.U32 R4, RZ, RZ, 0x1 ;  /* 0x00000001ff047424 */ /* 0x000fe200078e00ff */
[----:B------:R-:W-:-:S03]  /*3320*/  LOP3.LUT R3, R11, R44, RZ, 0xc0, !PT ;  /* 0x0000002c0b037212 */ /* 0x000fc600078ec0ff */
[----:B------:R-:W-:Y:S02]  /*3330*/  IMAD.MOV R2, RZ, RZ, -R0 ;  /* 0x000000ffff027224 */ /* 0x000fe400078e0a00 */
[----:B------:R-:W-:Y:S01]  /*3340*/  IMAD R0, R40, R0, R3 ;  /* 0x0000000028007224 */ /* 0x000fe200078e0203 */
[----:B------:R-:W-:Y:S01]  /*3350*/  LOP3.LUT R3, R8, R43, RZ, 0xc0, !PT ;  /* 0x0000002b08037212 */ /* 0x000fe200078ec0ff */
[----:B----4-:R-:W-:Y:S02]  /*3360*/  IMAD R2, R2, R27, R13 ;  /* 0x0000001b02027224 */ /* 0x010fe400078e020d */
[----:B------:R-:W-:Y:S02]  /*3370*/  @P0 IMAD R21, R15, R12, R14 ;  /* 0x0000000c0f150224 */ /* 0x000fe400078e020e */
[----:B0-----:R-:W-:Y:S01]  /*3380*/  IMAD R3, R2, R29, R3 ;  /* 0x0000001d02037224 */ /* 0x001fe200078e0203 */
[----:B------:R-:W-:Y:S01]  /*3390*/  PRMT R2, R4, 0x7610, R2 ;  /* 0x0000761004027816 */ /* 0x000fe20000000002 */
[----:B------:R-:W-:-:S05]  /*33a0*/  IMAD R0, R0, R28, R21 ;  /* 0x0000001c00007224 */ /* 0x000fca00078e0215 */
[----:B------:R-:W-:Y:S02]  /*33b0*/  SEL R46, R3, R0, !P0 ;  /* 0x00000000032e7207 */ /* 0x000fe40004000000 */
[----:B------:R-:W-:-:S07]  /*33c0*/  SEL R0, R0, R3, !P0 ;  /* 0x0000000300007207 */ /* 0x000fce0004000000 */
.L_x_42:
[----:B------:R-:W-:Y:S01]  /*33d0*/  LOP3.LUT P0, RZ, R2, 0xff, RZ, 0xc0, !PT ;  /* 0x000000ff02ff7812 */ /* 0x000fe2000780c0ff */
[----:B------:R-:W-:Y:S01]  /*33e0*/  UIMAD.WIDE.U32 UR4, UR41, 0x38e38e39, URZ ;  /* 0x38e38e39290478a5 */ /* 0x000fe2000f8e003f */
[----:B------:R-:W-:-:S03]  /*33f0*/  IMAD.MOV.U32 R47, RZ, RZ, R0 ;  /* 0x000000ffff2f7224 */ /* 0x000fc600078e0000 */
[----:B------:R-:W-:-:S04]  /*3400*/  USHF.R.U32.HI UR4, URZ, 0x3, UR5 ;  /* 0x000000033f047899 */ /* 0x000fc80008011605 */
[----:B------:R-:W-:-:S04]  /*3410*/  UIMAD UR41, UR4, -0x24, UR41 ;  /* 0xffffffdc042978a4 */ /* 0x000fc8000f8e0229 */
[----:B------:R-:W-:Y:S08]  /*3420*/  @P0 BRA `(.L_x_45) ;  /* 0xffffffe000780947 */ /* 0x000ff0000383ffff */
[----:B------:R-:W-:Y:S05]  /*3430*/  EXIT ;  /* 0x000000000000794d */ /* 0x000fea0003800000 */
.L_x_4:
        /* <DEDUP_REMOVED lines=26> */
.L_x_47:
        /* <DEDUP_REMOVED lines=14> */
[----:B------:R-:W-:Y:S02]  /*36c0*/  IMAD R5, R7, R23, R10 ;  /* 0x0000001707057224 */ /* 0x000fe400078e020a */
[----:B------:R-:W-:Y:S02]  /*36d0*/  IMAD.MOV.U32 R10, RZ, RZ, 0x1 ;  /* 0x00000001ff0a7424 */ /* 0x000fe400078e00ff */
[----:B------:R-:W-:Y:S01]  /*36e0*/  IMAD.IADD R5, R9, 0x1, R5 ;  /* 0x0000000109057824 */ /* 0x000fe200078e0205 */
[----:B------:R-:W4:Y:S04]  /*36f0*/  LDC R20, c[0x0][0x608] ;  /* 0x00018200ff147b82 */ /* 0x000f280000000800 */
[----:B0-----:R-:W-:-:S02]  /*3700*/  SHF.R.U64 R12, R8, R24, R5 ;  /* 0x00000018080c7219 */ /* 0x001fc40000001205 */
        /* <DEDUP_REMOVED lines=8> */
[----:B--2---:R-:W-:Y:S01]  /*3790*/  IMAD R24, R13, R7, R4 ;  /* 0x000000070d187224 */ /* 0x004fe200078e0204 */
[----:B------:R2:W3:Y:S06]  /*37a0*/  F2I.U32.TRUNC.NTZ R21, R8 ;  /* 0x0000000800157305 */ /* 0x0004ec000020f000 */
[----:B------:R-:W1:Y:S01]  /*37b0*/  LDC R22, c[0x0][0x600] ;  /* 0x00018000ff167b82 */ /* 0x000e620000000800 */
[-CC-:B----4-:R-:W-:Y:S02]  /*37c0*/  SHF.R.U64 R15, R12, R20.reuse, R5.reuse ;  /* 0x000000140c0f7219 */ /* 0x190fe40000001205 */
[----:B------:R-:W-:Y:S01]  /*37d0*/  SHF.R.U32.HI R4, RZ, R20, R5 ;  /* 0x00000014ff047219 */ /* 0x000fe20000011605 */
[----:B------:R-:W-:-:S04]  /*37e0*/  IMAD.MOV.U32 R20, RZ, RZ, -0x1 ;  /* 0xffffffffff147424 */ /* 0x000fc800078e00ff */
[----:B------:R-:W4:Y:S01]  /*37f0*/  LDC R28, c[0x0][0x648] ;  /* 0x00019200ff1c7b82 */ /* 0x000f220000000800 */
[-C--:B0-----:R-:W-:Y:S02]  /*3800*/  SHF.L.U32 R7, R20, R25.reuse, RZ ;  /* 0x0000001914077219 */ /* 0x081fe400000006ff */
[-CC-:B------:R-:W-:Y:S02]  /*3810*/  SHF.R.U64 R20, R15, R25.reuse, R4.reuse ;  /* 0x000000190f147219 */ /* 0x180fe40000001204 */
[-C--:B------:R-:W-:Y:S02]  /*3820*/  SHF.R.U32.HI R5, RZ, R25.reuse, R4 ;  /* 0x00000019ff057219 */ /* 0x080fe40000011604 */
[----:B------:R-:W-:Y:S01]  /*3830*/  SHF.L.U32 R25, R10, R25, RZ ;  /* 0x000000190a197219 */ /* 0x000fe200000006ff */
[----:B------:R-:W0:Y:S01]  /*3840*/  LDC R29, c[0x0][0x638] ;  /* 0x00018e00ff1d7b82 */ /* 0x000e220000000800 */
[----:B------:R-:W-:Y:S01]  /*3850*/  LOP3.LUT R30, RZ, R7, RZ, 0x33, !PT ;  /* 0x00000007ff1e7212 */ /* 0x000fe200078e33ff */
[----:B------:R-:W-:-:S06]  /*3860*/  IMAD.MOV.U32 R4, RZ, RZ, R20 ;  /* 0x000000ffff047224 */ /* 0x000fcc00078e0014 */
[----:B------:R-:W0:Y:S01]  /*3870*/  LDC R31, c[0x0][0x610] ;  /* 0x00018400ff1f7b82 */ /* 0x000e220000000800 */
[----:B--23--:R-:W-:Y:S05]  /*3880*/  @!P0 BRA `(.L_x_48) ;  /* 0x0000000000288947 */ /* 0x00cfea0003800000 */
[----:B------:R-:W2:Y:S02]  /*3890*/  LDC R7, c[0x0][0x64c] ;  /* 0x00019300ff077b82 */ /* 0x000ea40000000800 */
[----:B--2---:R-:W-:-:S05]  /*38a0*/  IADD3 R7, P0, R20, R7, RZ ;  /* 0x0000000714077210 */ /* 0x004fca0007f1e0ff */
        /* <DEDUP_REMOVED lines=8> */
.L_x_48:
[----:B------:R-:W-:Y:S01]  /*3930*/  ISETP.NE.AND P0, PT, R19, 0x1, PT ;  /* 0x000000011300780c */ /* 0x000fe20003f05270 */
[----:B-1----:R-:W-:Y:S01]  /*3940*/  VIADD R9, R22, 0xffffffff ;  /* 0xffffffff16097836 */ /* 0x002fe20000000000 */
[----:B----4-:R-:W-:Y:S01]  /*3950*/  SHF.R.U64 R5, R4, R28, R5 ;  /* 0x0000001c04057219 */ /* 0x010fe20000001205 */
[----:B------:R-:W-:Y:S01]  /*3960*/  IMAD.MOV R21, RZ, RZ, -R21 ;  /* 0x000000ffff157224 */ /* 0x000fe200078e0a15 */
[----:B------:R-:W-:Y:S01]  /*3970*/  LOP3.LUT R4, R15, R30, RZ, 0xc0, !PT ;  /* 0x0000001e0f047212 */ /* 0x000fe200078ec0ff */
[----:B------:R-:W-:Y:S02]  /*3980*/  IMAD.MOV.U32 R8, RZ, RZ, 0x1 ;  /* 0x00000001ff087424 */ /* 0x000fe400078e00ff */
[----:B------:R-:W-:Y:S02]  /*3990*/  IMAD.MOV R7, RZ, RZ, -R5 ;  /* 0x000000ffff077224 */ /* 0x000fe400078e0a05 */
[----:B------:R-:W-:Y:S01]  /*39a0*/  IMAD R13, R25, R5, R4 ;  /* 0x00000005190d7224 */ /* 0x000fe200078e0204 */
[----:B------:R-:W-:Y:S01]  /*39b0*/  LOP3.LUT R5, R12, R9, RZ, 0xc0, !PT ;  /* 0x000000090c057212 */ /* 0x000fe200078ec0ff */
[----:B0-----:R-:W-:-:S02]  /*39c0*/  IMAD R4, R7, R29, R20 ;  /* 0x0000001d07047224 */ /* 0x001fc400078e0214 */
[----:B------:R-:W-:Y:S02]  /*39d0*/  @P0 IMAD R24, R23, R21, R6 ;  /* 0x0000001517180224 */ /* 0x000fe400078e0206 */
[----:B------:R-:W-:Y:S02]  /*39e0*/  IMAD R4, R4, R22, R5 ;  /* 0x0000001604047224 */ /* 0x000fe400078e0205 */
[----:B------:R-:W-:Y:S02]  /*39f0*/  IMAD R13, R13, R31, R24 ;  /* 0x0000001f0d0d7224 */ /* 0x000fe400078e0218 */
[----:B------:R-:W-:-:S03]  /*3a00*/  IMAD.MOV.U32 R7, RZ, RZ, R14 ;  /* 0x000000ffff077224 */ /* 0x000fc600078e000e */
[----:B------:R-:W-:Y:S02]  /*3a10*/  SEL R20, R4, R13, !P0 ;  /* 0x0000000d04147207 */ /* 0x000fe40004000000 */
[----:B------:R-:W-:-:S07]  /*3a20*/  SEL R13, R13, R4, !P0 ;  /* 0x000000040d0d7207 */ /* 0x000fce0004000000 */
.L_x_46:
[----:B------:R-:W-:-:S08]  /*3a30*/  NOP ;  /* 0x0000000000007918 */ /* 0x000fd00000000000 */
[----:B------:R-:W0:-:S00]  /*3a40*/  USETMAXREG.DEALLOC.CTAPOOL 0x28 ;  /* 0x00000028000079c8 */ /* 0x000e0000080e0500 */
[----:B0-----:R-:W-:-:S13]  /*3a50*/  ISETP.NE.AND P0, PT, R0, RZ, PT ;  /* 0x000000ff0000720c */ /* 0x001fda0003f05270 */
[----:B------:R-:W-:Y:S05]  /*3a60*/  @P0 EXIT ;  /* 0x000000000000094d */ /* 0x000fea0003800000 */
[----:B------:R-:W-:Y:S01]  /*3a70*/  LOP3.LUT P0, RZ, R8, 0xff, RZ, 0xc0, !PT ;  /* 0x000000ff08ff7812 */ /* 0x000fe2000780c0ff */
[----:B------:R-:W-:Y:S02]  /*3a80*/  IMAD.MOV.U32 R0, RZ, RZ, 0x1 ;  /* 0x00000001ff007424 */ /* 0x000fe400078e00ff */
[----:B------:R-:W-:-:S10]  /*3a90*/  IMAD.MOV.U32 R11, RZ, RZ, RZ ;  /* 0x000000ffff0b7224 */ /* 0x000fd400078e00ff */
[----:B------:R-:W-:Y:S05]  /*3aa0*/  @!P0 BRA `(.L_x_49) ;  /* 0x0000000c00248947 */ /* 0x000fea0003800000 */
[----:B------:R-:W0:Y:S01]  /*3ab0*/  LDC R0, c[0x0][0x28c] ;  /* 0x0000a300ff007b82 */ /* 0x000e220000000800 */
[----:B------:R-:W-:Y:S01]  /*3ac0*/  LOP3.LUT P0, RZ, R2, 0x1f, RZ, 0xc0, !PT ;  /* 0x0000001f02ff7812 */ /* 0x000fe2000780c0ff */
[----:B------:R-:W-:Y:S01]  /*3ad0*/  ULDC UR5, c[0x0][0x658] ;  /* 0x0001960000057ab9 */ /* 0x000fe20000000800 */
[----:B------:R-:W-:Y:S01]  /*3ae0*/  UMOV UR6, 0xffffffff ;  /* 0xffffffff00067882 */ /* 0x000fe20000000000 */
[----:B------:R-:W-:Y:S01]  /*3af0*/  BSSY B0, `(.L_x_49) ;  /* 0x00000c4000007945 */ /* 0x000fe20003800000 */
[----:B------:R-:W-:Y:S01]  /*3b00*/  USHF.L.U32 UR6, UR6, UR5, URZ ;  /* 0x0000000506067299 */ /* 0x000fe2000800063f */
[C---:B------:R-:W-:Y:S01]  /*3b10*/  ISETP.NE.AND P2, PT, R3.reuse, RZ, PT ;  /* 0x000000ff0300720c */ /* 0x040fe20003f45270 */
[----:B------:R-:W-:Y:S01]  /*3b20*/  IMAD.MOV.U32 R12, RZ, RZ, 0x1 ;  /* 0x00000001ff0c7424 */ /* 0x000fe200078e00ff */
[----:B------:R-:W-:Y:S01]  /*3b30*/  ISETP.NE.OR P0, PT, R3, RZ, !P0 ;  /* 0x000000ff0300720c */ /* 0x000fe20004705670 */
[----:B------:R-:W-:Y:S01]  /*3b40*/  IMAD.MOV.U32 R11, RZ, RZ, RZ ;  /* 0x000000ffff0b7224 */ /* 0x000fe200078e00ff */
[----:B------:R-:W-:Y:S01]  /*3b50*/  LOP3.LUT R10, R18, 0x2, RZ, 0xfc, !PT ;  /* 0x00000002120a7812 */ /* 0x000fe200078efcff */
[----:B------:R-:W-:Y:S01]  /*3b60*/  ULDC UR4, c[0x0][0x600] ;  /* 0x0001800000047ab9 */ /* 0x000fe20000000800 */
[----:B------:R-:W-:Y:S01]  /*3b70*/  UMOV UR7, 0x1 ;  /* 0x0000000100077882 */ /* 0x000fe20000000000 */
[----:B------:R-:W-:-:S02]  /*3b80*/  UIADD3 UR15, UR4, -0x1, URZ ;  /* 0xffffffff040f7890 */ /* 0x000fc4000fffe03f */
[----:B------:R-:W-:Y:S02]  /*3b90*/  USHF.L.U32 UR17, UR7, UR5, URZ ;  /* 0x0000000507117299 */ /* 0x000fe4000800063f */
[----:B------:R-:W-:Y:S01]  /*3ba0*/  ULOP3.LUT UR16, URZ, UR6, URZ, 0x33, !UPT ;  /* 0x000000063f107292 */ /* 0x000fe2000f8e333f */
[----:B------:R-:W-:Y:S01]  /*3bb0*/  ULDC.64 UR20, c[0x0][0x198] ;  /* 0x0000660000147ab9 */ /* 0x000fe20000000a00 */
[----:B0-----:R-:W-:-:S05]  /*3bc0*/  VIADD R0, R0, 0xf ;  /* 0x0000000f00007836 */ /* 0x001fca0000000000 */
[----:B------:R-:W-:-:S04]  /*3bd0*/  SHF.R.S32.HI R5, RZ, 0x1f, R0 ;  /* 0x0000001fff057819 */ /* 0x000fc80000011400 */
[----:B------:R-:W-:Y:S01]  /*3be0*/  LEA.HI R5, R5, R0, RZ, 0x4 ;  /* 0x0000000005057211 */ /* 0x000fe200078f20ff */
[----:B------:R-:W-:-:S03]  /*3bf0*/  IMAD.MOV.U32 R0, RZ, RZ, 0x1 ;  /* 0x00000001ff007424 */ /* 0x000fc600078e00ff */
[----:B------:R-:W-:-:S05]  /*3c00*/  SHF.R.S32.HI R8, RZ, 0x4, R5 ;  /* 0x00000004ff087819 */ /* 0x000fca0000011405 */
[----:B------:R-:W-:-:S07]  /*3c10*/  VIADD R9, R8, 0x1 ;  /* 0x0000000108097836 */ /* 0x000fce0000000000 */
.L_x_61:
[----:B------:R-:W-:-:S03]  /*3c20*/  UMOV UR4, 0xffffffff ;  /* 0xffffffff00047882 */ /* 0x000fc60000000000 */
[----:B------:R-:W-:Y:S05]  /*3c30*/  BRA.DIV UR4, `(.L_x_50) ;  /* 0x00000022042c7947 */ /* 0x000fea000b800000 */
[----:B------:R-:W-:-:S13]  /*3c40*/  ELECT P6, URZ, PT ;  /* 0x00000000003f782f */ /* 0x000fda00038c0000 */
.L_x_104:
[----:B------:R-:W0:Y:S01]  /*3c50*/  LDC R2, c[0x0][0x28c] ;  /* 0x0000a300ff027b82 */ /* 0x000e220000000800 */
[----:B------:R-:W-:Y:S01]  /*3c60*/  BSSY B1, `(.L_x_51) ;  /* 0x0000037000017945 */ /* 0x000fe20003800000 */
[----:B0-----:R-:W-:-:S13]  /*3c70*/  ISETP.LT.OR P6, PT, R2, 0x1, !P6 ;  /* 0x000000010200780c */ /* 0x001fda00077c1670 */
[----:B------:R-:W-:Y:S05]  /*3c80*/  @P6 BRA `(.L_x_52) ;  /* 0x0000000000d06947 */ /* 0x000fea0003800000 */
[----:B------:R-:W-:Y:S02]  /*3c90*/  IMAD.SHL.U32 R20, R20, 0x8, RZ ;  /* 0x0000000814147824 */ /* 0x000fe400078e00ff */
[----:B------:R-:W-:Y:S02]  /*3ca0*/  IMAD R13, R13, 0xc0, RZ ;  /* 0x000000c00d0d7824 */ /* 0x000fe400078e02ff */
[----:B------:R-:W-:Y:S02]  /*3cb0*/  IMAD.MOV.U32 R21, RZ, RZ, RZ ;  /* 0x000000ffff157224 */ /* 0x000fe400078e00ff */
[----:B------:R-:W-:Y:S02]  /*3cc0*/  IMAD.MOV.U32 R2, RZ, RZ, R9 ;  /* 0x000000ffff027224 */ /* 0x000fe400078e0009 */
[----:B------:R-:W-:Y:S02]  /*3cd0*/  IMAD.MOV.U32 R3, RZ, RZ, R0 ;  /* 0x000000ffff037224 */ /* 0x000fe400078e0000 */
[----:B------:R-:W-:-:S07]  /*3ce0*/  IMAD.MOV.U32 R4, RZ, RZ, R11 ;  /* 0x000000ffff047224 */ /* 0x000fce00078e000b */
.L_x_56:
[----:B------:R-:W0:Y:S01]  /*3cf0*/  S2R R6, SR_CgaCtaId ;  /* 0x0000000000067919 */ /* 0x000e220000008800 */
[----:B------:R-:W-:-:S04]  /*3d00*/  MOV R5, 0x400 ;  /* 0x0000040000057802 */ /* 0x000fc80000000f00 */
[----:B0-----:R-:W-:Y:S02]  /*3d10*/  LEA R15, R6, R5, 0x18 ;  /* 0x00000005060f7211 */ /* 0x001fe400078ec0ff */
[----:B------:R-:W-:Y:S01]  /*3d20*/  SHF.L.U32 R5, R3, 0x1f, RZ ;  /* 0x0000001f03057819 */ /* 0x000fe200000006ff */
[----:B------:R-:W0:Y:S02]  /*3d30*/  @!P2 LDC R6, c[0x0][0x500] ;  /* 0x00014000ff06ab82 */ /* 0x000e240000000800 */
[----:B------:R-:W-:-:S04]  /*3d40*/  IMAD R14, R4, 0x8, R15 ;  /* 0x00000008040e7824 */ /* 0x000fc800078e020f */
[----:B------:R-:W1:Y:S02]  /*3d50*/  SYNCS.PHASECHK.TRANS64.TRYWAIT P1, [R14+URZ+0x120], R5 ;  /* 0x000120050e0075a7 */ /* 0x000e64000802017f */
[----:B-1----:R-:W-:Y:S05]  /*3d60*/  @!P1 BRA `(.L_x_53) ;  /* 0x0000002000009947 */ /* 0x002fea0003800000 */
.L_x_105:
[----:B-1----:R-:W-:Y:S01]  /*3d70*/  PRMT R5, R10, 0x9910, RZ ;  /* 0x000099100a057816 */ /* 0x002fe200000000ff */
[----:B0-----:R0:W-:Y:S03]  /*3d80*/  @!P2 SYNCS.ARRIVE.TRANS64 RZ, [R14+URZ], R6 ;  /* 0x000000060effa9a7 */ /* 0x0011e6000800003f */
[----:B------:R-:W-:-:S13]  /*3d90*/  ISETP.NE.AND P1, PT, R5, 0x2, PT ;  /* 0x000000020500780c */ /* 0x000fda0003f25270 */
[----:B0-----:R-:W-:Y:S05]  /*3da0*/  @P1 BRA `(.L_x_54) ;  /* 0x0000000000041947 */ /* 0x001fea0003800000 */
[----:B------:R-:W-:Y:S01]  /*3db0*/  BPT.TRAP 0x1 ;  /* 0x000000040000795c */ /* 0x000fe20000300000 */
.L_x_54:
[----:B------:R-:W-:Y:S05]  /*3dc0*/  @P0 BRA `(.L_x_55) ;  /* 0x0000000000040947 */ /* 0x000fea0003800000 */
[----:B------:R-:W-:Y:S01]  /*3dd0*/  BPT.TRAP 0x1 ;  /* 0x000000040000795c */ /* 0x000fe20000300000 */
.L_x_55:
[--C-:B------:R-:W-:Y:S01]  /*3de0*/  IMAD R5, R4, 0x1800, R15.reuse ;  /* 0x0000180004057824 */ /* 0x100fe200078e020f */
[----:B------:R-:W-:Y:S01]  /*3df0*/  R2UR UR9, R14 ;  /* 0x000000000e0972ca */ /* 0x000fe200000e0000 */
[----:B------:R-:W-:Y:S01]  /*3e00*/  IMAD R15, R4, 0x100, R15 ;  /* 0x00000100040f7824 */ /* 0x000fe200078e020f */
[----:B------:R-:W-:Y:S01]  /*3e10*/  UIADD3 UR4, UP0, UR20, 0xf0, URZ ;  /* 0x000000f014047890 */ /* 0x000fe2000ff1e03f */
[----:B------:R-:W-:Y:S01]  /*3e20*/  VIADD R2, R2, 0xffffffff ;  /* 0xffffffff02027836 */ /* 0x000fe20000000000 */
[----:B------:R-:W-:Y:S01]  /*3e30*/  R2UR UR5, R5 ;  /* 0x00000000050572ca */ /* 0x000fe200000e0000 */
[----:B------:R-:W-:Y:S01]  /*3e40*/  UIADD3 UR22, UP1, UR20, 0x1f0, URZ ;  /* 0x000001f014167890 */ /* 0x000fe2000ff3e03f */
[----:B------:R-:W-:Y:S01]  /*3e50*/  R2UR UR8, R15 ;  /* 0x000000000f0872ca */ /* 0x000fe200000e0000 */
[----:B------:R-:W-:Y:S01]  /*3e60*/  VIADD R4, R4, 0x1 ;  /* 0x0000000104047836 */ /* 0x000fe20000000000 */
[----:B------:R-:W-:Y:S01]  /*3e70*/  R2UR UR11, R13 ;  /* 0x000000000d0b72ca */ /* 0x000fe200000e0000 */
[----:B------:R-:W-:Y:S01]  /*3e80*/  UIADD3.X UR23, URZ, UR21, URZ, UP1, !UPT ;  /* 0x000000153f177290 */ /* 0x000fe20008ffe43f */
[----:B------:R-:W-:Y:S01]  /*3e90*/  R2UR UR10, R21 ;  /* 0x00000000150a72ca */ /* 0x000fe200000e0000 */
[----:B------:R-:W-:Y:S01]  /*3ea0*/  UMOV UR6, 0x0 ;  /* 0x0000000000067882 */ /* 0x000fe20000000000 */
[----:B------:R-:W-:Y:S01]  /*3eb0*/  R2UR UR12, R7 ;  /* 0x00000000070c72ca */ /* 0x000fe200000e0000 */
[----:B------:R-:W-:Y:S01]  /*3ec0*/  UMOV UR7, 0x10000000 ;  /* 0x1000000000077882 */ /* 0x000fe20000000000 */
[----:B------:R-:W-:Y:S01]  /*3ed0*/  R2UR UR18, R20 ;  /* 0x00000000141272ca */ /* 0x000fe200000e0000 */
[----:B------:R-:W-:Y:S01]  /*3ee0*/  VIADD R21, R21, 0x10 ;  /* 0x0000001015157836 */ /* 0x000fe20000000000 */
[----:B------:R-:W-:Y:S01]  /*3ef0*/  ISETP.GT.AND P3, PT, R2, 0x1, PT ;  /* 0x000000010200780c */ /* 0x000fe20003f64270 */
[----:B------:R-:W-:Y:S01]  /*3f00*/  UIADD3 UR13, UR5, 0x300, URZ ;  /* 0x00000300050d7890 */ /* 0x000fe2000fffe03f */
[----:B------:R-:W-:Y:S01]  /*3f10*/  ISETP.NE.AND P1, PT, R4, 0x24, PT ;  /* 0x000000240400780c */ /* 0x000fe20003f25270 */
[----:B------:R-:W-:-:S02]  /*3f20*/  UIADD3.X UR5, URZ, UR21, URZ, UP0, !UPT ;  /* 0x000000153f057290 */ /* 0x000fc400087fe43f */
[----:B------:R-:W-:Y:S01]  /*3f30*/  UIADD3 UR14, UR8, 0x36300, URZ ;  /* 0x00036300080e7890 */ /* 0x000fe2000fffe03f */
[----:B------:R-:W-:Y:S02]  /*3f40*/  SEL R6, RZ, 0x1, P1 ;  /* 0x00000001ff067807 */ /* 0x000fe40000800000 */
[----:B------:R-:W-:Y:S01]  /*3f50*/  UMOV UR8, UR13 ;  /* 0x0000000d00087c82 */ /* 0x000fe20008000000 */
[----:B------:R-:W-:Y:S02]  /*3f60*/  SEL R4, R4, RZ, P1 ;  /* 0x000000ff04047207 */ /* 0x000fe40000800000 */
[----:B------:R-:W-:Y:S01]  /*3f70*/  LOP3.LUT R3, R3, R6, RZ, 0x3c, !PT ;  /* 0x0000000603037212 */ /* 0x000fe200078e3cff */
[----:B------:R0:W-:Y:S02]  /*3f80*/  UTMALDG.3D [UR8], [UR4], desc[UR6] ;  /* 0x00000608040075b4 */ /* 0x0001e40008011000 */
[----:B0-----:R-:W-:Y:S01]  /*3f90*/  UMOV UR8, UR14 ;  /* 0x0000000e00087c82 */ /* 0x001fe20008000000 */
[----:B------:R-:W-:-:S02]  /*3fa0*/  UMOV UR11, UR18 ;  /* 0x00000012000b7c82 */ /* 0x000fc40008000000 */
[----:B------:R0:W-:Y:S02]  /*3fb0*/  UTMALDG.3D [UR8], [UR22], desc[UR6] ;  /* 0x00000608160075b4 */ /* 0x0001e40008011000 */
[----:B0-----:R-:W-:Y:S05]  /*3fc0*/  @P3 BRA `(.L_x_56) ;  /* 0xfffffffc00483947 */ /* 0x001fea000383ffff */
.L_x_52:
[----:B------:R-:W-:Y:S05]  /*3fd0*/  BSYNC B1 ;  /* 0x0000000000017941 */ /* 0x000fea0003800000 */
.L_x_51:
[----:B------:R-:W-:Y:S01]  /*3fe0*/  LOP3.LUT P3, RZ, R12, 0xff, RZ, 0xc0, !PT ;  /* 0x000000ff0cff7812 */ /* 0x000fe2000786c0ff */
[----:B------:R-:W-:Y:S01]  /*3ff0*/  IMAD.IADD R4, R8, 0x1, R11 ;  /* 0x0000000108047824 */ /* 0x000fe200078e020b */
[----:B------:R-:W-:Y:S01]  /*4000*/  IADD3 R16, P4, R16, UR36, RZ ;  /* 0x0000002410107c10 */ /* 0x000fe2000ff9e0ff */
[----:B------:R-:W-:Y:S01]  /*4010*/  ULDC.64 UR4, c[0x0][0x650] ;  /* 0x0001940000047ab9 */ /* 0x000fe20000000a00 */
[----:B------:R-:W-:Y:S01]  /*4020*/  BSSY B1, `(.L_x_57) ;  /* 0x000006e000017945 */ /* 0x000fe20003800000 */
[----:B------:R-:W-:Y:S01]  /*4030*/  IMAD.MOV.U32 R13, RZ, RZ, -0x1 ;  /* 0xffffffffff0d7424 */ /* 0x000fe200078e00ff */
[----:B------:R-:W-:Y:S01]  /*4040*/  ISETP.GT.U32.AND P1, PT, R4, 0x23, PT ;  /* 0x000000230400780c */ /* 0x000fe20003f24070 */
[----:B------:R-:W-:Y:S01]  /*4050*/  IMAD.MOV.U32 R20, RZ, RZ, -0x1 ;  /* 0xffffffffff147424 */ /* 0x000fe200078e00ff */
[----:B------:R-:W-:Y:S01]  /*4060*/  IADD3.X R17, R17, UR42, RZ, P4, !PT ;  /* 0x0000002a11117c10 */ /* 0x000fe2000a7fe4ff */
[----:B------:R-:W-:Y:S01]  /*4070*/  IMAD.MOV.U32 R7, RZ, RZ, -0x1 ;  /* 0xffffffffff077424 */ /* 0x000fe200078e00ff */
[----:B------:R-:W-:-:S02]  /*4080*/  ISETP.LT.U32.AND P1, PT, R8, 0x24, P1 ;  /* 0x000000240800780c */ /* 0x000fc40000f21070 */
[----:B------:R-:W-:Y:S01]  /*4090*/  PRMT R12, RZ, 0x7610, R12 ;  /* 0x00007610ff0c7816 */ /* 0x000fe2000000000c */
[----:B------:R-:W0:Y:S01]  /*40a0*/  @P3 S2R R3, SR_CgaCtaId ;  /* 0x0000000000033919 */ /* 0x000e220000008800 */
[----:B------:R-:W-:-:S04]  /*40b0*/  @P3 MOV R2, 0x400 ;  /* 0x0000040000023802 */ /* 0x000fc80000000f00 */
[----:B0-----:R-:W-:Y:S01]  /*40c0*/  @P3 LEA R5, R3, R2, 0x18 ;  /* 0x0000000203053211 */ /* 0x001fe200078ec0ff */
[----:B------:R-:W-:-:S03]  /*40d0*/  IMAD.WIDE.U32 R2, R4, 0x38e38e39, RZ ;  /* 0x38e38e3904027825 */ /* 0x000fc600078e00ff */
[----:B------:R0:W-:Y:S01]  /*40e0*/  @P3 SYNCS.ARRIVE.TRANS64.A1T0 RZ, [R5+URZ+0x258], RZ ;  /* 0x000258ff05ff39a7 */ /* 0x0001e2000810003f */
[----:B------:R-:W-:Y:S02]  /*40f0*/  ISETP.GE.U32.AND P3, PT, R8, 0x24, PT ;  /* 0x000000240800780c */ /* 0x000fe40003f66070 */
[----:B------:R-:W-:Y:S02]  /*4100*/  PRMT R2, RZ, 0x7610, R2 ;  /* 0x00007610ff027816 */ /* 0x000fe40000000002 */
[----:B0-----:R-:W-:Y:S02]  /*4110*/  SHF.R.U32.HI R5, RZ, 0x3, R3 ;  /* 0x00000003ff057819 */ /* 0x001fe40000011603 */
[----:B------:R-:W-:Y:S02]  /*4120*/  SEL R3, RZ, 0x1, !P1 ;  /* 0x00000001ff037807 */ /* 0x000fe40004800000 */
[----:B------:R-:W-:Y:S01]  /*4130*/  ISETP.GE.U32.AND P1, PT, R16, UR4, PT ;  /* 0x0000000410007c0c */ /* 0x000fe2000bf26070 */
[----:B------:R-:W-:Y:S01]  /*4140*/  IMAD R11, R5, -0x24, R4 ;  /* 0xffffffdc050b7824 */ /* 0x000fe200078e0204 */
[----:B------:R-:W-:-:S02]  /*4150*/  LOP3.LUT R0, R0, R3, RZ, 0x3c, !PT ;  /* 0x0000000300007212 */ /* 0x000fc400078e3cff */
[----:B------:R-:W-:Y:S02]  /*4160*/  ISETP.GE.U32.AND.EX P1, PT, R17, UR5, PT, P1 ;  /* 0x0000000511007c0c */ /* 0x000fe4000bf26110 */
[----:B------:R-:W-:-:S11]  /*4170*/  @P3 LOP3.LUT R0, R0, 0x1, R5, 0x78, !PT ;  /* 0x0000000100003812 */ /* 0x000fd600078e7805 */
[----:B------:R-:W-:Y:S05]  /*4180*/  @P1 BRA `(.L_x_58) ;  /* 0x00000004005c1947 */ /* 0x000fea0003800000 */
[----:B------:R-:W-:Y:S01]  /*4190*/  ULDC.64 UR4, c[0x0][0x628] ;  /* 0x00018a0000047ab9 */ /* 0x000fe20000000a00 */
[----:B------:R-:W0:Y:S01]  /*41a0*/  S2R R14, SR_CTAID.X ;  /* 0x00000000000e7919 */ /* 0x000e220000002500 */
[----:B------:R-:W-:Y:S01]  /*41b0*/  ISETP.NE.U32.AND P1, PT, RZ, UR4, PT ;  /* 0x00000004ff007c0c */ /* 0x000fe2000bf25070 */
[----:B------:R-:W-:Y:S01]  /*41c0*/  ULDC UR7, c[0x0][0x630] ;  /* 0x00018c0000077ab9 */ /* 0x000fe20000000800 */
[----:B------:R-:W-:Y:S01]  /*41d0*/  IMAD.MOV.U32 R2, RZ, RZ, R16 ;  /* 0x000000ffff027224 */ /* 0x000fe200078e0010 */
[----:B------:R-:W1:Y:S01]  /*41e0*/  S2R R13, SR_CTAID.Y ;  /* 0x00000000000d7919 */ /* 0x000e620000002600 */
[----:B------:R-:W-:Y:S01]  /*41f0*/  ISETP.NE.AND.EX P1, PT, RZ, UR5, PT, P1 ;  /* 0x00000005ff007c0c */ /* 0x000fe2000bf25310 */
[----:B------:R-:W-:-:S12]  /*4200*/  IMAD.MOV.U32 R3, RZ, RZ, R17 ;  /* 0x000000ffff037224 */ /* 0x000fd800078e0011 */
[----:B------:R-:W-:Y:S05]  /*4210*/  @!P1 BRA `(.L_x_59) ;  /* 0x0000000000289947 */ /* 0x000fea0003800000 */
[----:B------:R-:W-:Y:S02]  /*4220*/  ULDC UR6, c[0x0][0x634] ;  /* 0x00018d0000067ab9 */ /* 0x000fe40000000800 */
[----:B------:R-:W-:-:S05]  /*4230*/  IADD3 R7, P1, R16, UR6, RZ ;  /* 0x0000000610077c10 */ /* 0x000fca000ff3e0ff */
[----:B------:R-:W-:-:S04]  /*4240*/  IMAD.X R15, RZ, RZ, R17, P1 ;  /* 0x000000ffff0f7224 */ /* 0x000fc800008e0611 */
[----:B------:R-:W-:-:S04]  /*4250*/  IMAD.WIDE.U32 R4, R15, UR4, RZ ;  /* 0x000000040f047c25 */ /* 0x000fc8000f8e00ff */
[----:B------:R-:W-:-:S04]  /*4260*/  IMAD.WIDE.U32 R4, P1, R7, UR5, R4 ;  /* 0x0000000507047c25 */ /* 0x000fc8000f820004 */
[----:B------:R-:W-:-:S04]  /*4270*/  IMAD.WIDE.U32 R6, R7, UR4, RZ ;  /* 0x0000000407067c25 */ /* 0x000fc8000f8e00ff */
[----:B------:R-:W-:Y:S01]  /*4280*/  IMAD.X R3, RZ, RZ, RZ, P1 ;  /* 0x000000ffff037224 */ /* 0x000fe200008e06ff */
[----:B------:R-:W-:Y:S01]  /*4290*/  IADD3 RZ, P1, R7, R4, RZ ;  /* 0x0000000407ff7210 */ /* 0x000fe20007f3e0ff */
[----:B------:R-:W-:-:S04]  /*42a0*/  IMAD.MOV.U32 R2, RZ, RZ, R5 ;  /* 0x000000ffff027224 */ /* 0x000fc800078e0005 */
[----:B------:R-:W-:-:S08]  /*42b0*/  IMAD.WIDE.U32.X R2, R15, UR5, R2, P1 ;  /* 0x000000050f027c25 */ /* 0x000fd000088e0402 */
.L_x_59:
[--C-:B------:R-:W-:Y:S01]  /*42c0*/  SHF.R.U64 R6, R2, UR7, R3.reuse ;  /* 0x0000000702067c19 */ /* 0x100fe20008001203 */
[----:B------:R-:W-:Y:S01]  /*42d0*/  ULDC.64 UR4, c[0x0][0x620] ;  /* 0x0001880000047ab9 */ /* 0x000fe20000000a00 */
[----:B------:R-:W-:Y:S01]  /*42e0*/  SHF.R.U32.HI R2, RZ, UR7, R3 ;  /* 0x00000007ff027c19 */ /* 0x000fe20008011603 */
[----:B------:R-:W-:Y:S01]  /*42f0*/  IMAD.MOV.U32 R3, RZ, RZ, R17 ;  /* 0x000000ffff037224 */ /* 0x000fe200078e0011 */
[----:B------:R-:W-:Y:S01]  /*4300*/  IADD3 R5, P1, RZ, -R6, RZ ;  /* 0x80000006ff057210 */ /* 0x000fe20007f3e0ff */
[----:B------:R-:W2:Y:S01]  /*4310*/  LDC R25, c[0x0][0x144] ;  /* 0x00005100ff197b82 */ /* 0x000ea20000000800 */
[----:B0-----:R-:W-:Y:S01]  /*4320*/  I2FP.F32.U32 R7, R14 ;  /* 0x0000000e00077245 */ /* 0x001fe20000201000 */
[----:B------:R-:W-:Y:S01]  /*4330*/  ULDC.64 UR8, c[0x0][0x640] ;  /* 0x0001900000087ab9 */ /* 0x000fe20000000a00 */
[----:B------:R-:W-:Y:S01]  /*4340*/  ULDC UR6, c[0x0][0x608] ;  /* 0x0001820000067ab9 */ /* 0x000fe20000000800 */
[----:B------:R-:W-:Y:S01]  /*4350*/  IMAD.X R2, RZ, RZ, ~R2, P1 ;  /* 0x000000ffff027224 */ /* 0x000fe200008e0e02 */
[----:B------:R-:W-:-:S03]  /*4360*/  ISETP.NE.U32.AND P1, PT, RZ, UR8, PT ;  /* 0x00000008ff007c0c */ /* 0x000fc6000bf25070 */
[----:B------:R-:W-:Y:S01]  /*4370*/  IMAD R4, R2, UR4, RZ ;  /* 0x0000000402047c24 */ /* 0x000fe2000f8e02ff */
[----:B------:R-:W0:Y:S01]  /*4380*/  LDC R20, c[0x0][0x148] ;  /* 0x00005200ff147b82 */ /* 0x000e220000000800 */
[----:B------:R-:W-:Y:S01]  /*4390*/  IMAD.MOV.U32 R2, RZ, RZ, R16 ;  /* 0x000000ffff027224 */ /* 0x000fe200078e0010 */
[----:B------:R-:W-:-:S03]  /*43a0*/  ISETP.NE.AND.EX P1, PT, RZ, UR9, PT, P1 ;  /* 0x00000009ff007c0c */ /* 0x000fc6000bf25310 */
[----:B------:R-:W-:Y:S01]  /*43b0*/  IMAD.WIDE.U32 R2, R5, UR4, R2 ;  /* 0x0000000405027c25 */ /* 0x000fe2000f8e0002 */
[----:B------:R-:W-:-:S03]  /*43c0*/  ULDC UR4, c[0x0][0x150] ;  /* 0x0000540000047ab9 */ /* 0x000fc60000000800 */
[----:B------:R-:W-:Y:S02]  /*43d0*/  IMAD R5, R5, UR5, R4 ;  /* 0x0000000505057c24 */ /* 0x000fe4000f8e0204 */
[----:B------:R-:W-:Y:S01]  /*43e0*/  FMUL R4, R7, UR4 ;  /* 0x0000000407047c20 */ /* 0x000fe20008400000 */
[----:B------:R-:W-:Y:S01]  /*43f0*/  ULDC UR4, c[0x0][0x618] ;  /* 0x0001860000047ab9 */ /* 0x000fe20000000800 */
[----:B------:R-:W-:Y:S01]  /*4400*/  ULDC UR5, c[0x0][0x154] ;  /* 0x0000550000057ab9 */ /* 0x000fe20000000800 */
[----:B------:R-:W-:-:S03]  /*4410*/  IMAD.IADD R3, R3, 0x1, R5 ;  /* 0x0000000103037824 */ /* 0x000fc600078e0205 */
[----:B------:R-:W3:Y:S02]  /*4420*/  F2I.U32.TRUNC.NTZ R4, R4 ;  /* 0x0000000400047305 */ /* 0x000ee4000020f000 */
[----:B------:R-:W-:Y:S02]  /*4430*/  SHF.R.U64 R7, R2, UR4, R3 ;  /* 0x0000000402077c19 */ /* 0x000fe40008001203 */
[----:B-1----:R-:W-:-:S05]  /*4440*/  I2FP.F32.U32 R2, R13 ;  /* 0x0000000d00027245 */ /* 0x002fca0000201000 */
[----:B------:R-:W-:Y:S01]  /*4450*/  FMUL R22, R2, UR5 ;  /* 0x0000000502167c20 */ /* 0x000fe20008400000 */
[----:B------:R-:W-:Y:S01]  /*4460*/  SHF.R.U32.HI R2, RZ, UR4, R3 ;  /* 0x00000004ff027c19 */ /* 0x000fe20008011603 */
[----:B------:R-:W-:-:S03]  /*4470*/  ULDC UR4, c[0x0][0x658] ;  /* 0x0001960000047ab9 */ /* 0x000fc60000000800 */
[--C-:B------:R-:W-:Y:S01]  /*4480*/  SHF.R.U64 R21, R7, UR6, R2.reuse ;  /* 0x0000000607157c19 */ /* 0x100fe20008001202 */
[----:B------:R-:W1:Y:S01]  /*4490*/  F2I.U32.TRUNC.NTZ R22, R22 ;  /* 0x0000001600167305 */ /* 0x000e62000020f000 */
[----:B------:R-:W-:Y:S01]  /*44a0*/  SHF.R.U32.HI R2, RZ, UR6, R2 ;  /* 0x00000006ff027c19 */ /* 0x000fe20008011602 */
[----:B---3--:R-:W-:-:S03]  /*44b0*/  IMAD.MOV R4, RZ, RZ, -R4 ;  /* 0x000000ffff047224 */ /* 0x008fc600078e0a04 */
[----:B------:R-:W-:Y:S01]  /*44c0*/  SHF.R.U64 R15, R21, UR4, R2 ;  /* 0x00000004150f7c19 */ /* 0x000fe20008001202 */
[----:B--2---:R-:W-:Y:S01]  /*44d0*/  IMAD R14, R25, R4, R14 ;  /* 0x00000004190e7224 */ /* 0x004fe200078e020e */
[----:B------:R-:W-:-:S03]  /*44e0*/  SHF.R.U32.HI R23, RZ, UR4, R2 ;  /* 0x00000004ff177c19 */ /* 0x000fc60008011602 */
[----:B------:R-:W-:Y:S02]  /*44f0*/  IMAD.MOV.U32 R2, RZ, RZ, R15 ;  /* 0x000000ffff027224 */ /* 0x000fe400078e000f */
[----:B------:R-:W-:Y:S01]  /*4500*/  IMAD.MOV.U32 R3, RZ, RZ, R23 ;  /* 0x000000ffff037224 */ /* 0x000fe200078e0017 */
[----:B------:R-:W-:Y:S06]  /*4510*/  @!P1 BRA `(.L_x_60) ;  /* 0x0000000000289947 */ /* 0x000fec0003800000 */
[----:B------:R-:W-:Y:S02]  /*4520*/  ULDC UR4, c[0x0][0x64c] ;  /* 0x0001930000047ab9 */ /* 0x000fe40000000800 */
[----:B------:R-:W-:-:S05]  /*4530*/  IADD3 R3, P1, R15, UR4, RZ ;  /* 0x000000040f037c10 */ /* 0x000fca000ff3e0ff */
[----:B------:R-:W-:-:S04]  /*4540*/  IMAD.X R23, RZ, RZ, R23, P1 ;  /* 0x000000ffff177224 */ /* 0x000fc800008e0617 */
[----:B------:R-:W-:-:S04]  /*4550*/  IMAD.WIDE.U32 R4, R23, UR8, RZ ;  /* 0x0000000817047c25 */ /* 0x000fc8000f8e00ff */
[----:B------:R-:W-:-:S04]  /*4560*/  IMAD.WIDE.U32 R4, P1, R3, UR9, R4 ;  /* 0x0000000903047c25 */ /* 0x000fc8000f820004 */
[----:B------:R-:W-:-:S04]  /*4570*/  IMAD.WIDE.U32 R2, R3, UR8, RZ ;  /* 0x0000000803027c25 */ /* 0x000fc8000f8e00ff */
[----:B------:R-:W-:Y:S01]  /*4580*/  IMAD.MOV.U32 R2, RZ, RZ, R5 ;  /* 0x000000ffff027224 */ /* 0x000fe200078e0005 */
[----:B------:R-:W-:Y:S01]  /*4590*/  IADD3 RZ, P3, R3, R4, RZ ;  /* 0x0000000403ff7210 */ /* 0x000fe20007f7e0ff */
[----:B------:R-:W-:-:S04]  /*45a0*/  IMAD.X R3, RZ, RZ, RZ, P1 ;  /* 0x000000ffff037224 */ /* 0x000fc800008e06ff */
[----:B------:R-:W-:-:S08]  /*45b0*/  IMAD.WIDE.U32.X R2, R23, UR9, R2, P3 ;  /* 0x0000000917027c25 */ /* 0x000fd000098e0402 */
.L_x_60:
[----:B------:R-:W-:Y:S01]  /*45c0*/  ISETP.NE.AND P1, PT, R19, 0x1, PT ;  /* 0x000000011300780c */ /* 0x000fe20003f25270 */
[----:B------:R-:W-:Y:S01]  /*45d0*/  ULDC UR4, c[0x0][0x648] ;  /* 0x0001920000047ab9 */ /* 0x000fe20000000800 */
[----:B------:R-:W-:Y:S01]  /*45e0*/  LOP3.LUT R21, R21, UR16, RZ, 0xc0, !PT ;  /* 0x0000001015157c12 */ /* 0x000fe2000f8ec0ff */
[----:B-1----:R-:W-:Y:S01]  /*45f0*/  IMAD.MOV R22, RZ, RZ, -R22 ;  /* 0x000000ffff167224 */ /* 0x002fe200078e0a16 */
[----:B------:R-:W-:Y:S01]  /*4600*/  SHF.R.U64 R2, R2, UR4, R3 ;  /* 0x0000000402027c19 */ /* 0x000fe20008001203 */
[----:B------:R-:W-:Y:S01]  /*4610*/  ULDC UR4, c[0x0][0x638] ;  /* 0x00018e0000047ab9 */ /* 0x000fe20000000800 */
[----:B------:R-:W-:Y:S01]  /*4620*/  ULDC UR5, c[0x0][0x610] ;  /* 0x0001840000057ab9 */ /* 0x000fe20000000800 */
[----:B------:R-:W-:Y:S02]  /*4630*/  IMAD.MOV.U32 R3, RZ, RZ, 0x1 ;  /* 0x00000001ff037424 */ /* 0x000fe400078e00ff */
[----:B------:R-:W-:Y:S02]  /*4640*/  IMAD.MOV R4, RZ, RZ, -R2 ;  /* 0x000000ffff047224 */ /* 0x000fe400078e0a02 */
[----:B------:R-:W-:Y:S01]  /*4650*/  IMAD R21, R2, UR17, R21 ;  /* 0x0000001102157c24 */ /* 0x000fe2000f8e0215 */
[----:B------:R-:W-:Y:S01]  /*4660*/  LOP3.LUT R2, R7, UR15, RZ, 0xc0, !PT ;  /* 0x0000000f07027c12 */ /* 0x000fe2000f8ec0ff */
[----:B0-----:R-:W-:-:S02]  /*4670*/  @P1 IMAD R14, R20, R22, R13 ;  /* 0x00000016140e1224 */ /* 0x001fc400078e020d */
[----:B------:R-:W-:Y:S01]  /*4680*/  IMAD R15, R4, UR4, R15 ;  /* 0x00000004040f7c24 */ /* 0x000fe2000f8e020f */
[----:B------:R-:W-:Y:S01]  /*4690*/  ULDC UR4, c[0x0][0x600] ;  /* 0x0001800000047ab9 */ /* 0x000fe20000000800 */
[----:B------:R-:W-:Y:S02]  /*46a0*/  IMAD R14, R21, UR5, R14 ;  /* 0x00000005150e7c24 */ /* 0x000fe4000f8e020e */
[--C-:B------:R-:W-:Y:S01]  /*46b0*/  IMAD R15, R15, UR4, R2.reuse ;  /* 0x000000040f0f7c24 */ /* 0x100fe2000f8e0202 */
[----:B------:R-:W-:Y:S01]  /*46c0*/  PRMT R2, R3, 0x7610, R2 ;  /* 0x0000761003027816 */ /* 0x000fe20000000002 */
[----:B------:R-:W-:-:S03]  /*46d0*/  IMAD.MOV.U32 R7, RZ, RZ, R6 ;  /* 0x000000ffff077224 */ /* 0x000fc600078e0006 */
[----:B------:R-:W-:Y:S02]  /*46e0*/  SEL R20, R15, R14, !P1 ;  /* 0x0000000e0f147207 */ /* 0x000fe40004800000 */
[----:B------:R-:W-:-:S07]  /*46f0*/  SEL R13, R14, R15, !P1 ;  /* 0x0000000f0e0d7207 */ /* 0x000fce0004800000 */
.L_x_58:
[----:B------:R-:W-:Y:S05]  /*4700*/  BSYNC B1 ;  /* 0x0000000000017941 */ /* 0x000fea0003800000 */
.L_x_57:
[----:B------:R-:W-:-:S13]  /*4710*/  LOP3.LUT P1, RZ, R2, 0xff, RZ, 0xc0, !PT ;  /* 0x000000ff02ff7812 */ /* 0x000fda000782c0ff */
[----:B------:R-:W-:Y:S05]  /*4720*/  @P1 BRA `(.L_x_61) ;  /* 0xfffffff4003c1947 */ /* 0x000fea000383ffff */
[----:B------:R-:W-:Y:S05]  /*4730*/  BSYNC B0 ;  /* 0x0000000000007941 */ /* 0x000fea0003800000 */
.L_x_49:
[----:B------:R-:W-:-:S03]  /*4740*/  UMOV UR4, 0xffffffff ;  /* 0xffffffff00047882 */ /* 0x000fc60000000000 */
[----:B------:R-:W-:Y:S05]  /*4750*/  BRA.DIV UR4, `(.L_x_62) ;  /* 0x0000001604987947 */ /* 0x000fea000b800000 */
[----:B------:R-:W-:-:S13]  /*4760*/  ELECT P6, URZ, PT ;  /* 0x00000000003f782f */ /* 0x000fda00038c0000 */
.L_x_108:
[----:B------:R-:W-:Y:S04]  /*4770*/  BSSY B0, `(.L_x_63) ;  /* 0x000014b000007945 */ /* 0x000fe80003800000 */
[----:B------:R-:W-:Y:S05]  /*4780*/  @!P6 BRA `(.L_x_64) ;  /* 0x000000140024e947 */ /* 0x000fea0003800000 */
[----:B------:R-:W-:-:S04]  /*4790*/  LOP3.LUT R18, R18, 0x2, RZ, 0xfc, !PT ;  /* 0x0000000212127812 */ /* 0x000fc800078efcff */
[----:B------:R-:W-:-:S13]  /*47a0*/  ISETP.NE.AND P0, PT, R18, 0x3, PT ;  /* 0x000000031200780c */ /* 0x000fda0003f05270 */
[----:B------:R-:W-:Y:S05]  /*47b0*/  @!P0 BRA `(.L_x_65) ;  /* 0x0000000000048947 */ /* 0x000fea0003800000 */
[----:B------:R-:W-:Y:S01]  /*47c0*/  BPT.TRAP 0x1 ;  /* 0x000000040000795c */ /* 0x000fe20000300000 */
.L_x_65:
[----:B------:R-:W0:Y:S01]  /*47d0*/  S2R R3, SR_CgaCtaId ;  /* 0x0000000000037919 */ /* 0x000e220000008800 */
[----:B------:R-:W-:Y:S02]  /*47e0*/  MOV R2, 0x400 ;  /* 0x0000040000027802 */ /* 0x000fe40000000f00 */
[----:B------:R-:W-:Y:S02]  /*47f0*/  SHF.L.U32 R4, R0, 0x1f, RZ ;  /* 0x0000001f00047819 */ /* 0x000fe400000006ff */
[----:B0-----:R-:W-:-:S05]  /*4800*/  LEA R2, R3, R2, 0x18 ;  /* 0x0000000203027211 */ /* 0x001fca00078ec0ff */
[----:B------:R-:W-:-:S04]  /*4810*/  VIADD R2, R2, 0x120 ;  /* 0x0000012002027836 */ /* 0x000fc80000000000 */
[C---:B------:R-:W-:Y:S02]  /*4820*/  IMAD R7, R11.reuse, 0x8, R2 ;  /* 0x000000080b077824 */ /* 0x040fe400078e0202 */
[----:B------:R-:W-:Y:S02]  /*4830*/  VIADD R11, R11, 0x1 ;  /* 0x000000010b0b7836 */ /* 0x000fe40000000000 */
[----:B------:R-:W0:Y:S03]  /*4840*/  SYNCS.PHASECHK.TRANS64.TRYWAIT P0, [R7+URZ], R4 ;  /* 0x00000004070075a7 */ /* 0x000e26000800017f */
[----:B------:R-:W-:-:S04]  /*4850*/  ISETP.NE.AND P1, PT, R11, 0x24, PT ;  /* 0x000000240b00780c */ /* 0x000fc80003f25270 */
[----:B------:R-:W-:Y:S02]  /*4860*/  SEL R3, RZ, 0x1, P1 ;  /* 0x00000001ff037807 */ /* 0x000fe40000800000 */
[----:B------:R-:W-:Y:S02]  /*4870*/  SEL R11, R11, RZ, P1 ;  /* 0x000000ff0b0b7207 */ /* 0x000fe40000800000 */
[----:B------:R-:W-:-:S03]  /*4880*/  LOP3.LUT R6, R0, R3, RZ, 0x3c, !PT ;  /* 0x0000000300067212 */ /* 0x000fc600078e3cff */
[----:B------:R-:W-:Y:S01]  /*4890*/  IMAD R8, R11, 0x8, R2 ;  /* 0x000000080b087824 */ /* 0x000fe200078e0202 */
[----:B------:R-:W-:Y:S01]  /*48a0*/  SHF.L.U32 R5, R6, 0x1f, RZ ;  /* 0x0000001f06057819 */ /* 0x000fe200000006ff */
[----:B0-----:R-:W-:Y:S06]  /*48b0*/  @!P0 BRA `(.L_x_66) ;  /* 0x0000001400608947 */ /* 0x001fec0003800000 */
.L_x_109:
[----:B------:R-:W1:Y:S01]  /*48c0*/  SYNCS.PHASECHK.TRANS64.TRYWAIT P0, [R8+URZ], R5 ;  /* 0x00000005080075a7 */ /* 0x000e62000800017f */
[----:B------:R-:W-:-:S05]  /*48d0*/  VIADD R0, R11, 0x1 ;  /* 0x000000010b007836 */ /* 0x000fca0000000000 */
[----:B------:R-:W-:-:S04]  /*48e0*/  ISETP.NE.AND P1, PT, R0, 0x24, PT ;  /* 0x000000240000780c */ /* 0x000fc80003f25270 */
[----:B------:R-:W-:Y:S02]  /*48f0*/  SEL R3, RZ, 0x1, P1 ;  /* 0x00000001ff037807 */ /* 0x000fe40000800000 */
[----:B0-----:R-:W-:Y:S02]  /*4900*/  SEL R7, R0, RZ, P1 ;  /* 0x000000ff00077207 */ /* 0x001fe40000800000 */
[----:B------:R-:W-:-:S03]  /*4910*/  LOP3.LUT R6, R6, R3, RZ, 0x3c, !PT ;  /* 0x0000000306067212 */ /* 0x000fc600078e3cff */
[----:B------:R-:W-:Y:S01]  /*4920*/  IMAD R9, R7, 0x8, R2 ;  /* 0x0000000807097824 */ /* 0x000fe200078e0202 */
[----:B------:R-:W-:Y:S01]  /*4930*/  SHF.L.U32 R4, R6, 0x1f, RZ ;  /* 0x0000001f06047819 */ /* 0x000fe200000006ff */
[----:B-1----:R-:W-:Y:S06]  /*4940*/  @!P0 BRA `(.L_x_67) ;  /* 0x0000001400508947 */ /* 0x002fec0003800000 */
.L_x_110:
[----:B------:R-:W1:Y:S01]  /*4950*/  SYNCS.PHASECHK.TRANS64.TRYWAIT P0, [R9+URZ], R4 ;  /* 0x00000004090075a7 */ /* 0x000e62000800017f */
[----:B------:R-:W-:-:S05]  /*4960*/  VIADD R0, R7, 0x1 ;  /* 0x0000000107007836 */ /* 0x000fca0000000000 */
[----:B------:R-:W-:-:S04]  /*4970*/  ISETP.NE.AND P1, PT, R0, 0x24, PT ;  /* 0x000000240000780c */ /* 0x000fc80003f25270 */
[----:B------:R-:W-:Y:S02]  /*4980*/  SEL R3, RZ, 0x1, P1 ;  /* 0x00000001ff037807 */ /* 0x000fe40000800000 */
[----:B------:R-:W-:Y:S02]  /*4990*/  SEL R7, R0, RZ, P1 ;  /* 0x000000ff00077207 */ /* 0x000fe40000800000 */
[----:B------:R-:W-:-:S03]  /*49a0*/  LOP3.LUT R6, R6, R3, RZ, 0x3c, !PT ;  /* 0x0000000306067212 */ /* 0x000fc600078e3cff */
[----:B0-----:R-:W-:Y:S01]  /*49b0*/  IMAD R8, R7, 0x8, R2 ;  /* 0x0000000807087824 */ /* 0x001fe200078e0202 */
[----:B------:R-:W-:Y:S01]  /*49c0*/  SHF.L.U32 R5, R6, 0x1f, RZ ;  /* 0x0000001f06057819 */ /* 0x000fe200000006ff */
[----:B-1----:R-:W-:Y:S06]  /*49d0*/  @!P0 BRA `(.L_x_68) ;  /* 0x0000001400408947 */ /* 0x002fec0003800000 */
.L_x_111:
        /* <DEDUP_REMOVED lines=9> */
.L_x_112:
        /* <DEDUP_REMOVED lines=9> */
.L_x_113:
        /* <DEDUP_REMOVED lines=9> */
.L_x_114:
        /* <DEDUP_REMOVED lines=9> */
.L_x_115:
        /* <DEDUP_REMOVED lines=9> */
.L_x_116:
        /* <DEDUP_REMOVED lines=9> */
.L_x_117:
        /* <DEDUP_REMOVED lines=9> */
.L_x_118:
        /* <DEDUP_REMOVED lines=9> */
.L_x_119:
        /* <DEDUP_REMOVED lines=9> */
.L_x_120:
        /* <DEDUP_REMOVED lines=9> */
.L_x_121:
        /* <DEDUP_REMOVED lines=9> */
.L_x_122:
        /* <DEDUP_REMOVED lines=9> */
.L_x_123:
        /* <DEDUP_REMOVED lines=9> */
.L_x_124:
        /* <DEDUP_REMOVED lines=9> */
.L_x_125:
        /* <DEDUP_REMOVED lines=9> */
.L_x_126:
        /* <DEDUP_REMOVED lines=9> */
.L_x_127:
        /* <DEDUP_REMOVED lines=9> */
.L_x_128:
        /* <DEDUP_REMOVED lines=9> */
.L_x_129:
        /* <DEDUP_REMOVED lines=9> */
.L_x_130:
        /* <DEDUP_REMOVED lines=9> */
.L_x_131:
        /* <DEDUP_REMOVED lines=9> */
.L_x_132:
        /* <DEDUP_REMOVED lines=9> */
.L_x_133:
        /* <DEDUP_REMOVED lines=9> */
.L_x_134:
        /* <DEDUP_REMOVED lines=9> */
.L_x_135:
        /* <DEDUP_REMOVED lines=9> */
.L_x_136:
        /* <DEDUP_REMOVED lines=9> */
.L_x_137:
        /* <DEDUP_REMOVED lines=9> */
.L_x_138:
        /* <DEDUP_REMOVED lines=9> */
.L_x_139:
        /* <DEDUP_REMOVED lines=9> */
.L_x_140:
        /* <DEDUP_REMOVED lines=9> */
.L_x_141:
[----:B------:R-:W1:Y:S01]  /*5ac0*/  SYNCS.PHASECHK.TRANS64.TRYWAIT P0, [R8+URZ], R5 ;  /* 0x00000005080075a7 */ /* 0x000e62000800017f */
[----:B------:R-:W-:-:S05]  /*5ad0*/  VIADD R0, R7, 0x1 ;  /* 0x0000000107007836 */ /* 0x000fca0000000000 */
[----:B------:R-:W-:-:S04]  /*5ae0*/  ISETP.NE.AND P1, PT, R0, 0x24, PT ;  /* 0x000000240000780c */ /* 0x000fc80003f25270 */
[----:B------:R-:W-:Y:S02]  /*5af0*/  SEL R3, RZ, 0x1, P1 ;  /* 0x00000001ff037807 */ /* 0x000fe40000800000 */
[----:B------:R-:W-:Y:S02]  /*5b00*/  SEL R7, R0, RZ, P1 ;  /* 0x000000ff00077207 */ /* 0x000fe40000800000 */
[----:B0-----:R-:W-:-:S03]  /*5b10*/  LOP3.LUT R9, R6, R3, RZ, 0x3c, !PT ;  /* 0x0000000306097212 */ /* 0x001fc600078e3cff */
[----:B------:R-:W-:Y:S01]  /*5b20*/  IMAD R11, R7, 0x8, R2 ;  /* 0x00000008070b7824 */ /* 0x000fe200078e0202 */
[----:B------:R-:W-:Y:S01]  /*5b30*/  SHF.L.U32 R6, R9, 0x1f, RZ ;  /* 0x0000001f09067819 */ /* 0x000fe200000006ff */
[----:B-1----:R-:W-:Y:S06]  /*5b40*/  @!P0 BRA `(.L_x_99) ;  /* 0x0000000c00508947 */ /* 0x002fec0003800000 */
.L_x_142:
[----:B------:R-:W1:Y:S01]  /*5b50*/  SYNCS.PHASECHK.TRANS64.TRYWAIT P0, [R11+URZ], R6 ;  /* 0x000000060b0075a7 */ /* 0x000e62000800017f */
[----:B------:R-:W-:-:S05]  /*5b60*/  VIADD R0, R7, 0x1 ;  /* 0x0000000107007836 */ /* 0x000fca0000000000 */
[----:B------:R-:W-:-:S04]  /*5b70*/  ISETP.NE.AND P1, PT, R0, 0x24, PT ;  /* 0x000000240000780c */ /* 0x000fc80003f25270 */
[----:B------:R-:W-:Y:S02]  /*5b80*/  SEL R4, RZ, 0x1, P1 ;  /* 0x00000001ff047807 */ /* 0x000fe40000800000 */
[----:B------:R-:W-:Y:S02]  /*5b90*/  SEL R3, R0, RZ, P1 ;  /* 0x000000ff00037207 */ /* 0x000fe40000800000 */
[----:B------:R-:W-:Y:S01]  /*5ba0*/  LOP3.LUT R0, R9, R4, RZ, 0x3c, !PT ;  /* 0x0000000409007212 */ /* 0x000fe200078e3cff */
[----:B-1----:R-:W-:Y:S06]  /*5bb0*/  @!P0 BRA `(.L_x_100) ;  /* 0x0000000c00488947 */ /* 0x002fec0003800000 */
.L_x_143:
[----:B------:R-:W-:Y:S01]  /*5bc0*/  IMAD R3, R3, 0x8, R2 ;  /* 0x0000000803037824 */ /* 0x000fe200078e0202 */
[----:B------:R-:W-:-:S07]  /*5bd0*/  SHF.L.U32 R0, R0, 0x1f, RZ ;  /* 0x0000001f00007819 */ /* 0x000fce00000006ff */
.L_x_101:
[----:B--2---:R2:W3:Y:S02]  /*5be0*/  SYNCS.PHASECHK.TRANS64.TRYWAIT P0, [R3+URZ], R0 ;  /* 0x00000000030075a7 */ /* 0x0044e4000800017f */
[----:B---3--:R-:W-:Y:S05]  /*5bf0*/  @!P0 NANOSLEEP.SYNCS 0x989680 ;  /* 0x009896800000895d */ /* 0x008fea0003900000 */
[----:B------:R-:W3:Y:S02]  /*5c00*/  @!P0 SYNCS.PHASECHK.TRANS64 P0, [R3+URZ], R0 ;  /* 0x00000000030085a7 */ /* 0x000ee4000800007f */
[----:B---3--:R-:W-:Y:S05]  /*5c10*/  @!P0 BRA `(.L_x_101) ;  /* 0xfffffffc00f08947 */ /* 0x008fea000383ffff */
.L_x_64:
[----:B------:R-:W-:Y:S05]  /*5c20*/  BSYNC B0 ;  /* 0x0000000000007941 */ /* 0x000fea0003800000 */
.L_x_63:
[----:B------:R-:W-:Y:S05]  /*5c30*/  EXIT ;  /* 0x000000000000794d */ /* 0x000fea0003800000 */
.L_x_18:
[----:B-1----:R1:W2:Y:S02]  /*5c40*/  SYNCS.PHASECHK.TRANS64.TRYWAIT P1, [R3+URZ], R0 ;  /* 0x00000000030075a7 */ /* 0x0022a4000802017f */
[----:B--2---:R-:W-:Y:S05]  /*5c50*/  @!P1 NANOSLEEP.SYNCS 0x989680 ;  /* 0x009896800000995d */ /* 0x004fea0003900000 */
[----:B------:R-:W2:Y:S02]  /*5c60*/  @!P1 SYNCS.PHASECHK.TRANS64 P1, [R3+URZ], R0 ;  /* 0x00000000030095a7 */ /* 0x000ea4000802007f */
[----:B--2---:R-:W-:Y:S05]  /*5c70*/  @!P1 BRA `(.L_x_18) ;  /* 0xfffffffc00f09947 */ /* 0x004fea000383ffff */
[----:B------:R-:W-:Y:S05]  /*5c80*/  BRA `(.L_x_17) ;  /* 0xffffffbc001c7947 */ /* 0x000fea000383ffff */
.L_x_23:
[----:B-1----:R-:W-:-:S04]  /*5c90*/  IMAD.U32 R3, RZ, RZ, UR4 ;  /* 0x00000004ff037e24 */ /* 0x002fc8000f8e00ff */
[----:B------:R1:W2:Y:S03]  /*5ca0*/  SYNCS.PHASECHK.TRANS64.TRYWAIT P1, [R3+URZ], R2 ;  /* 0x00000002030075a7 */ /* 0x0002a6000802017f */
[----:B--2---:R-:W-:Y:S05]  /*5cb0*/  @!P1 NANOSLEEP.SYNCS 0x989680 ;  /* 0x009896800000995d */ /* 0x004fea0003900000 */
[----:B------:R-:W2:Y:S02]  /*5cc0*/  @!P1 SYNCS.PHASECHK.TRANS64 P1, [R3+URZ], R2 ;  /* 0x00000002030095a7 */ /* 0x000ea4000802007f */
[----:B--2---:R-:W-:Y:S05]  /*5cd0*/  @!P1 BRA `(.L_x_23) ;  /* 0xfffffffc00ec9947 */ /* 0x004fea000383ffff */
[----:B------:R-:W-:Y:S05]  /*5ce0*/  BRA `(.L_x_22) ;  /* 0xffffffbc00987947 */ /* 0x000fea000383ffff */
.L_x_50:
[----:B------:R-:W-:Y:S01]  /*5cf0*/  BSSY B1, `(.L_x_102) ;  /* 0x0000006000017945 */ /* 0x000fe20003800000 */
[----:B------:R-:W-:-:S07]  /*5d00*/  IMAD.MOV.U32 R15, RZ, RZ, -0x1 ;  /* 0xffffffffff0f7424 */ /* 0x000fce00078e00ff */
[----:B------:R-:W-:Y:S05]  /*5d10*/  WARPSYNC.COLLECTIVE R15, `(.L_x_103) ;  /* 0x000000000f0c7348 */ /* 0x000fea0003c00000 */
[----:B------:R-:W-:Y:S02]  /*5d20*/  ELECT P6, UR62, PT ;  /* 0x00000000003e782f */ /* 0x000fe400038c0000 */
[----:B------:R-:W-:Y:S01]  /*5d30*/  MOV R14, UR62 ;  /* 0x0000003e000e7c02 */ /* 0x000fe20008000f00 */
[----:B------:R-:W-:Y:S10]  /*5d40*/  ENDCOLLECTIVE ;  /* 0x000000000000791b */ /* 0x000ff40003800000 */
.L_x_103:
[----:B------:R-:W-:Y:S05]  /*5d50*/  BSYNC B1 ;  /* 0x0000000000017941 */ /* 0x000fea0003800000 */
.L_x_102:
[----:B------:R-:W-:Y:S05]  /*5d60*/  BRA `(.L_x_104) ;  /* 0xffffffdc00b87947 */ /* 0x000fea000383ffff */
.L_x_53:
[----:B-1----:R1:W2:Y:S02]  /*5d70*/  SYNCS.PHASECHK.TRANS64.TRYWAIT P1, [R14+URZ+0x120], R5 ;  /* 0x000120050e0075a7 */ /* 0x0022a4000802017f */
[----:B--2---:R-:W-:Y:S05]  /*5d80*/  @!P1 NANOSLEEP.SYNCS 0x989680 ;  /* 0x009896800000995d */ /* 0x004fea0003900000 */
[----:B------:R-:W2:Y:S02]  /*5d90*/  @!P1 SYNCS.PHASECHK.TRANS64 P1, [R14+URZ+0x120], R5 ;  /* 0x000120050e0095a7 */ /* 0x000ea4000802007f */
[----:B--2---:R-:W-:Y:S05]  /*5da0*/  @!P1 BRA `(.L_x_53) ;  /* 0xfffffffc00f09947 */ /* 0x004fea000383ffff */
[----:B------:R-:W-:Y:S05]  /*5db0*/  BRA `(.L_x_105) ;  /* 0xffffffdc00ec7947 */ /* 0x000fea000383ffff */
.L_x_62:
[----:B------:R-:W-:Y:S01]  /*5dc0*/  BSSY B0, `(.L_x_106) ;  /* 0x0000006000007945 */ /* 0x000fe20003800000 */
[----:B------:R-:W-:-:S07]  /*5dd0*/  IMAD.MOV.U32 R15, RZ, RZ, -0x1 ;  /* 0xffffffffff0f7424 */ /* 0x000fce00078e00ff */
[----:B------:R-:W-:Y:S05]  /*5de0*/  WARPSYNC.COLLECTIVE R15, `(.L_x_107) ;  /* 0x000000000f0c7348 */ /* 0x000fea0003c00000 */
[----:B------:R-:W-:Y:S02]  /*5df0*/  ELECT P6, UR62, PT ;  /* 0x00000000003e782f */ /* 0x000fe400038c0000 */
[----:B------:R-:W-:Y:S01]  /*5e00*/  MOV R14, UR62 ;  /* 0x0000003e000e7c02 */ /* 0x000fe20008000f00 */
[----:B------:R-:W-:Y:S10]  /*5e10*/  ENDCOLLECTIVE ;  /* 0x000000000000791b */ /* 0x000ff40003800000 */
.L_x_107:
[----:B------:R-:W-:Y:S05]  /*5e20*/  BSYNC B0 ;  /* 0x0000000000007941 */ /* 0x000fea0003800000 */
.L_x_106:
[----:B------:R-:W-:Y:S05]  /*5e30*/  BRA `(.L_x_108) ;  /* 0xffffffe8004c7947 */ /* 0x000fea000383ffff */
.L_x_66:
[----:B0-----:R0:W1:Y:S02]  /*5e40*/  SYNCS.PHASECHK.TRANS64.TRYWAIT P0, [R7+URZ], R4 ;  /* 0x00000004070075a7 */ /* 0x001064000800017f */
[----:B-1----:R-:W-:Y:S05]  /*5e50*/  @!P0 NANOSLEEP.SYNCS 0x989680 ;  /* 0x009896800000895d */ /* 0x002fea0003900000 */
[----:B------:R-:W1:Y:S02]  /*5e60*/  @!P0 SYNCS.PHASECHK.TRANS64 P0, [R7+URZ], R4 ;  /* 0x00000004070085a7 */ /* 0x000e64000800007f */
[----:B-1----:R-:W-:Y:S05]  /*5e70*/  @!P0 BRA `(.L_x_66) ;  /* 0xfffffffc00f08947 */ /* 0x002fea000383ffff */
[----:B------:R-:W-:Y:S05]  /*5e80*/  BRA `(.L_x_109) ;  /* 0xffffffe8008c7947 */ /* 0x000fea000383ffff */
.L_x_67:
[----:B0-----:R0:W1:Y:S02]  /*5e90*/  SYNCS.PHASECHK.TRANS64.TRYWAIT P0, [R8+URZ], R5 ;  /* 0x00000005080075a7 */ /* 0x001064000800017f */
[----:B-1----:R-:W-:Y:S05]  /*5ea0*/  @!P0 NANOSLEEP.SYNCS 0x989680 ;  /* 0x009896800000895d */ /* 0x002fea0003900000 */
[----:B------:R-:W1:Y:S02]  /*5eb0*/  @!P0 SYNCS.PHASECHK.TRANS64 P0, [R8+URZ], R5 ;  /* 0x00000005080085a7 */ /* 0x000e64000800007f */
[----:B-1----:R-:W-:Y:S05]  /*5ec0*/  @!P0 BRA `(.L_x_67) ;  /* 0xfffffffc00f08947 */ /* 0x002fea000383ffff */
[----:B------:R-:W-:Y:S05]  /*5ed0*/  BRA `(.L_x_110) ;  /* 0xffffffe8009c7947 */ /* 0x000fea000383ffff */
.L_x_68:
[----:B0-----:R0:W1:Y:S02]  /*5ee0*/  SYNCS.PHASECHK.TRANS64.TRYWAIT P0, [R9+URZ], R4 ;  /* 0x00000004090075a7 */ /* 0x001064000800017f */
[----:B-1----:R-:W-:Y:S05]  /*5ef0*/  @!P0 NANOSLEEP.SYNCS 0x989680 ;  /* 0x009896800000895d */ /* 0x002fea0003900000 */
[----:B------:R-:W1:Y:S02]  /*5f00*/  @!P0 SYNCS.PHASECHK.TRANS64 P0, [R9+URZ], R4 ;  /* 0x00000004090085a7 */ /* 0x000e64000800007f */
[----:B-1----:R-:W-:Y:S05]  /*5f10*/  @!P0 BRA `(.L_x_68) ;  /* 0xfffffffc00f08947 */ /* 0x002fea000383ffff */
[----:B------:R-:W-:Y:S05]  /*5f20*/  BRA `(.L_x_111) ;  /* 0xffffffe800ac7947 */ /* 0x000fea000383ffff */
.L_x_69:
[----:B0-----:R0:W1:Y:S02]  /*5f30*/  SYNCS.PHASECHK.TRANS64.TRYWAIT P0, [R8+URZ], R5 ;  /* 0x00000005080075a7 */ /* 0x001064000800017f */
[----:B-1----:R-:W-:Y:S05]  /*5f40*/  @!P0 NANOSLEEP.SYNCS 0x989680 ;  /* 0x009896800000895d */ /* 0x002fea0003900000 */
[----:B------:R-:W1:Y:S02]  /*5f50*/  @!P0 SYNCS.PHASECHK.TRANS64 P0, [R8+URZ], R5 ;  /* 0x00000005080085a7 */ /* 0x000e64000800007f */
[----:B-1----:R-:W-:Y:S05]  /*5f60*/  @!P0 BRA `(.L_x_69) ;  /* 0xfffffffc00f08947 */ /* 0x002fea000383ffff */
[----:B------:R-:W-:Y:S05]  /*5f70*/  BRA `(.L_x_112) ;  /* 0xffffffe800bc7947 */ /* 0x000fea000383ffff */
.L_x_70:
[----:B0-----:R0:W1:Y:S02]  /*5f80*/  SYNCS.PHASECHK.TRANS64.TRYWAIT P0, [R9+URZ], R4 ;  /* 0x00000004090075a7 */ /* 0x001064000800017f */
[----:B-1----:R-:W-:Y:S05]  /*5f90*/  @!P0 NANOSLEEP.SYNCS 0x989680 ;  /* 0x009896800000895d */ /* 0x002fea0003900000 */
[----:B------:R-:W1:Y:S02]  /*5fa0*/  @!P0 SYNCS.PHASECHK.TRANS64 P0, [R9+URZ], R4 ;  /* 0x00000004090085a7 */ /* 0x000e64000800007f */
[----:B-1----:R-:W-:Y:S05]  /*5fb0*/  @!P0 BRA `(.L_x_70) ;  /* 0xfffffffc00f08947 */ /* 0x002fea000383ffff */
[----:B------:R-:W-:Y:S05]  /*5fc0*/  BRA `(.L_x_113) ;  /* 0xffffffe800cc7947 */ /* 0x000fea000383ffff */
.L_x_71:
[----:B0-----:R0:W1:Y:S02]  /*5fd0*/  SYNCS.PHASECHK.TRANS64.TRYWAIT P0, [R8+URZ], R5 ;  /* 0x00000005080075a7 */ /* 0x001064000800017f */
[----:B-1----:R-:W-:Y:S05]  /*5fe0*/  @!P0 NANOSLEEP.SYNCS 0x989680 ;  /* 0x009896800000895d */ /* 0x002fea0003900000 */
[----:B------:R-:W1:Y:S02]  /*5ff0*/  @!P0 SYNCS.PHASECHK.TRANS64 P0, [R8+URZ], R5 ;  /* 0x00000005080085a7 */ /* 0x000e64000800007f */
[----:B-1----:R-:W-:Y:S05]  /*6000*/  @!P0 BRA `(.L_x_71) ;  /* 0xfffffffc00f08947 */ /* 0x002fea000383ffff */
[----:B------:R-:W-:Y:S05]  /*6010*/  BRA `(.L_x_114) ;  /* 0xffffffe800dc7947 */ /* 0x000fea000383ffff */
.L_x_72:
[----:B0-----:R0:W1:Y:S02]  /*6020*/  SYNCS.PHASECHK.TRANS64.TRYWAIT P0, [R9+URZ], R4 ;  /* 0x00000004090075a7 */ /* 0x001064000800017f */
[----:B-1----:R-:W-:Y:S05]  /*6030*/  @!P0 NANOSLEEP.SYNCS 0x989680 ;  /* 0x009896800000895d */ /* 0x002fea0003900000 */
[----:B------:R-:W1:Y:S02]  /*6040*/  @!P0 SYNCS.PHASECHK.TRANS64 P0, [R9+URZ], R4 ;  /* 0x00000004090085a7 */ /* 0x000e64000800007f */
[----:B-1----:R-:W-:Y:S05]  /*6050*/  @!P0 BRA `(.L_x_72) ;  /* 0xfffffffc00f08947 */ /* 0x002fea000383ffff */
[----:B------:R-:W-:Y:S05]  /*6060*/  BRA `(.L_x_115) ;  /* 0xffffffe800ec7947 */ /* 0x000fea000383ffff */
.L_x_73:
[----:B0-----:R0:W1:Y:S02]  /*6070*/  SYNCS.PHASECHK.TRANS64.TRYWAIT P0, [R8+URZ], R5 ;  /* 0x00000005080075a7 */ /* 0x001064000800017f */
[----:B-1----:R-:W-:Y:S05]  /*6080*/  @!P0 NANOSLEEP.SYNCS 0x989680 ;  /* 0x009896800000895d */ /* 0x002fea0003900000 */
[----:B------:R-:W1:Y:S02]  /*6090*/  @!P0 SYNCS.PHASECHK.TRANS64 P0, [R8+URZ], R5 ;  /* 0x00000005080085a7 */ /* 0x000e64000800007f */
[----:B-1----:R-:W-:Y:S05]  /*60a0*/  @!P0 BRA `(.L_x_73) ;  /* 0xfffffffc00f08947 */ /* 0x002fea000383ffff */
[----:B------:R-:W-:Y:S05]  /*60b0*/  BRA `(.L_x_116) ;  /* 0xffffffe800fc7947 */ /* 0x000fea000383ffff */
.L_x_74:
[----:B0-----:R0:W1:Y:S02]  /*60c0*/  SYNCS.PHASECHK.TRANS64.TRYWAIT P0, [R9+URZ], R4 ;  /* 0x00000004090075a7 */ /* 0x001064000800017f */
[----:B-1----:R-:W-:Y:S05]  /*60d0*/  @!P0 NANOSLEEP.SYNCS 0x989680 ;  /* 0x009896800000895d */ /* 0x002fea0003900000 */
[----:B------:R-:W1:Y:S02]  /*60e0*/  @!P0 SYNCS.PHASECHK.TRANS64 P0, [R9+URZ], R4 ;  /* 0x00000004090085a7 */ /* 0x000e64000800007f */
[----:B-1----:R-:W-:Y:S05]  /*60f0*/  @!P0 BRA `(.L_x_74) ;  /* 0xfffffffc00f08947 */ /* 0x002fea000383ffff */
[----:B------:R-:W-:Y:S05]  /*6100*/  BRA `(.L_x_117) ;  /* 0xffffffec000c7947 */ /* 0x000fea000383ffff */
.L_x_75:
[----:B0-----:R0:W1:Y:S02]  /*6110*/  SYNCS.PHASECHK.TRANS64.TRYWAIT P0, [R8+URZ], R5 ;  /* 0x00000005080075a7 */ /* 0x001064000800017f */
[----:B-1----:R-:W-:Y:S05]  /*6120*/  @!P0 NANOSLEEP.SYNCS 0x989680 ;  /* 0x009896800000895d */ /* 0x002fea0003900000 */
[----:B------:R-:W1:Y:S02]  /*6130*/  @!P0 SYNCS.PHASECHK.TRANS64 P0, [R8+URZ], R5 ;  /* 0x00000005080085a7 */ /* 0x000e64000800007f */
[----:B-1----:R-:W-:Y:S05]  /*6140*/  @!P0 BRA `(.L_x_75) ;  /* 0xfffffffc00f08947 */ /* 0x002fea000383ffff */
[----:B------:R-:W-:Y:S05]  /*6150*/  BRA `(.L_x_118) ;  /* 0xffffffec001c7947 */ /* 0x000fea000383ffff */
.L_x_76:
[----:B0-----:R0:W1:Y:S02]  /*6160*/  SYNCS.PHASECHK.TRANS64.TRYWAIT P0, [R9+URZ], R4 ;  /* 0x00000004090075a7 */ /* 0x001064000800017f */
[----:B-1----:R-:W-:Y:S05]  /*6170*/  @!P0 NANOSLEEP.SYNCS 0x989680 ;  /* 0x009896800000895d */ /* 0x002fea0003900000 */
[----:B------:R-:W1:Y:S02]  /*6180*/  @!P0 SYNCS.PHASECHK.TRANS64 P0, [R9+URZ], R4 ;  /* 0x00000004090085a7 */ /* 0x000e64000800007f */
[----:B-1----:R-:W-:Y:S05]  /*6190*/  @!P0 BRA `(.L_x_76) ;  /* 0xfffffffc00f08947 */ /* 0x002fea000383ffff */
[----:B------:R-:W-:Y:S05]  /*61a0*/  BRA `(.L_x_119) ;  /* 0xffffffec002c7947 */ /* 0x000fea000383ffff */
.L_x_77:
[----:B0-----:R0:W1:Y:S02]  /*61b0*/  SYNCS.PHASECHK.TRANS64.TRYWAIT P0, [R8+URZ], R5 ;  /* 0x00000005080075a7 */ /* 0x001064000800017f */
[----:B-1----:R-:W-:Y:S05]  /*61c0*/  @!P0 NANOSLEEP.SYNCS 0x989680 ;  /* 0x009896800000895d */ /* 0x002fea0003900000 */
[----:B------:R-:W1:Y:S02]  /*61d0*/  @!P0 SYNCS.PHASECHK.TRANS64 P0, [R8+URZ], R5 ;  /* 0x00000005080085a7 */ /* 0x000e64000800007f */
[----:B-1----:R-:W-:Y:S05]  /*61e0*/  @!P0 BRA `(.L_x_77) ;  /* 0xfffffffc00f08947 */ /* 0x002fea000383ffff */
[----:B------:R-:W-:Y:S05]  /*61f0*/  BRA `(.L_x_120) ;  /* 0xffffffec003c7947 */ /* 0x000fea000383ffff */
.L_x_78:
[----:B0-----:R0:W1:Y:S02]  /*6200*/  SYNCS.PHASECHK.TRANS64.TRYWAIT P0, [R9+URZ], R4 ;  /* 0x00000004090075a7 */ /* 0x001064000800017f */
[----:B-1----:R-:W-:Y:S05]  /*6210*/  @!P0 NANOSLEEP.SYNCS 0x989680 ;  /* 0x009896800000895d */ /* 0x002fea0003900000 */
[----:B------:R-:W1:Y:S02]  /*6220*/  @!P0 SYNCS.PHASECHK.TRANS64 P0, [R9+URZ], R4 ;  /* 0x00000004090085a7 */ /* 0x000e64000800007f */
[----:B-1----:R-:W-:Y:S05]  /*6230*/  @!P0 BRA `(.L_x_78) ;  /* 0xfffffffc00f08947 */ /* 0x002fea000383ffff */
[----:B------:R-:W-:Y:S05]  /*6240*/  BRA `(.L_x_121) ;  /* 0xffffffec004c7947 */ /* 0x000fea000383ffff */
.L_x_79:
[----:B0-----:R0:W1:Y:S02]  /*6250*/  SYNCS.PHASECHK.TRANS64.TRYWAIT P0, [R8+URZ], R5 ;  /* 0x00000005080075a7 */ /* 0x001064000800017f */
[----:B-1----:R-:W-:Y:S05]  /*6260*/  @!P0 NANOSLEEP.SYNCS 0x989680 ;  /* 0x009896800000895d */ /* 0x002fea0003900000 */
[----:B------:R-:W1:Y:S02]  /*6270*/  @!P0 SYNCS.PHASECHK.TRANS64 P0, [R8+URZ], R5 ;  /* 0x00000005080085a7 */ /* 0x000e64000800007f */
[----:B-1----:R-:W-:Y:S05]  /*6280*/  @!P0 BRA `(.L_x_79) ;  /* 0xfffffffc00f08947 */ /* 0x002fea000383ffff */
[----:B------:R-:W-:Y:S05]  /*6290*/  BRA `(.L_x_122) ;  /* 0xffffffec005c7947 */ /* 0x000fea000383ffff */
.L_x_80:
[----:B0-----:R0:W1:Y:S02]  /*62a0*/  SYNCS.PHASECHK.TRANS64.TRYWAIT P0, [R9+URZ], R4 ;  /* 0x00000004090075a7 */ /* 0x001064000800017f */
[----:B-1----:R-:W-:Y:S05]  /*62b0*/  @!P0 NANOSLEEP.SYNCS 0x989680 ;  /* 0x009896800000895d */ /* 0x002fea0003900000 */
[----:B------:R-:W1:Y:S02]  /*62c0*/  @!P0 SYNCS.PHASECHK.TRANS64 P0, [R9+URZ], R4 ;  /* 0x00000004090085a7 */ /* 0x000e64000800007f */
[----:B-1----:R-:W-:Y:S05]  /*62d0*/  @!P0 BRA `(.L_x_80) ;  /* 0xfffffffc00f08947 */ /* 0x002fea000383ffff */
[----:B------:R-:W-:Y:S05]  /*62e0*/  BRA `(.L_x_123) ;  /* 0xffffffec006c7947 */ /* 0x000fea000383ffff */
.L_x_81:
[----:B0-----:R0:W1:Y:S02]  /*62f0*/  SYNCS.PHASECHK.TRANS64.TRYWAIT P0, [R8+URZ], R5 ;  /* 0x00000005080075a7 */ /* 0x001064000800017f */
[----:B-1----:R-:W-:Y:S05]  /*6300*/  @!P0 NANOSLEEP.SYNCS 0x989680 ;  /* 0x009896800000895d */ /* 0x002fea0003900000 */
[----:B------:R-:W1:Y:S02]  /*6310*/  @!P0 SYNCS.PHASECHK.TRANS64 P0, [R8+URZ], R5 ;  /* 0x00000005080085a7 */ /* 0x000e64000800007f */
[----:B-1----:R-:W-:Y:S05]  /*6320*/  @!P0 BRA `(.L_x_81) ;  /* 0xfffffffc00f08947 */ /* 0x002fea000383ffff */
[----:B------:R-:W-:Y:S05]  /*6330*/  BRA `(.L_x_124) ;  /* 0xffffffec007c7947 */ /* 0x000fea000383ffff */
.L_x_82:
[----:B0-----:R0:W1:Y:S02]  /*6340*/  SYNCS.PHASECHK.TRANS64.TRYWAIT P0, [R9+URZ], R4 ;  /* 0x00000004090075a7 */ /* 0x001064000800017f */
[----:B-1----:R-:W-:Y:S05]  /*6350*/  @!P0 NANOSLEEP.SYNCS 0x989680 ;  /* 0x009896800000895d */ /* 0x002fea0003900000 */
[----:B------:R-:W1:Y:S02]  /*6360*/  @!P0 SYNCS.PHASECHK.TRANS64 P0, [R9+URZ], R4 ;  /* 0x00000004090085a7 */ /* 0x000e64000800007f */
[----:B-1----:R-:W-:Y:S05]  /*6370*/  @!P0 BRA `(.L_x_82) ;  /* 0xfffffffc00f08947 */ /* 0x002fea000383ffff */
[----:B------:R-:W-:Y:S05]  /*6380*/  BRA `(.L_x_125) ;  /* 0xffffffec008c7947 */ /* 0x000fea000383ffff */
.L_x_83:
[----:B0-----:R0:W1:Y:S02]  /*6390*/  SYNCS.PHASECHK.TRANS64.TRYWAIT P0, [R8+URZ], R5 ;  /* 0x00000005080075a7 */ /* 0x001064000800017f */
[----:B-1----:R-:W-:Y:S05]  /*63a0*/  @!P0 NANOSLEEP.SYNCS 0x989680 ;  /* 0x009896800000895d */ /* 0x002fea0003900000 */
[----:B------:R-:W1:Y:S02]  /*63b0*/  @!P0 SYNCS.PHASECHK.TRANS64 P0, [R8+URZ], R5 ;  /* 0x00000005080085a7 */ /* 0x000e64000800007f */
[----:B-1----:R-:W-:Y:S05]  /*63c0*/  @!P0 BRA `(.L_x_83) ;  /* 0xfffffffc00f08947 */ /* 0x002fea000383ffff */
[----:B------:R-:W-:Y:S05]  /*63d0*/  BRA `(.L_x_126) ;  /* 0xffffffec009c7947 */ /* 0x000fea000383ffff */
.L_x_84:
[----:B0-----:R0:W1:Y:S02]  /*63e0*/  SYNCS.PHASECHK.TRANS64.TRYWAIT P0, [R9+URZ], R4 ;  /* 0x00000004090075a7 */ /* 0x001064000800017f */
[----:B-1----:R-:W-:Y:S05]  /*63f0*/  @!P0 NANOSLEEP.SYNCS 0x989680 ;  /* 0x009896800000895d */ /* 0x002fea0003900000 */
[----:B------:R-:W1:Y:S02]  /*6400*/  @!P0 SYNCS.PHASECHK.TRANS64 P0, [R9+URZ], R4 ;  /* 0x00000004090085a7 */ /* 0x000e64000800007f */
[----:B-1----:R-:W-:Y:S05]  /*6410*/  @!P0 BRA `(.L_x_84) ;  /* 0xfffffffc00f08947 */ /* 0x002fea000383ffff */
[----:B------:R-:W-:Y:S05]  /*6420*/  BRA `(.L_x_127) ;  /* 0xffffffec00ac7947 */ /* 0x000fea000383ffff */
.L_x_85:
[----:B0-----:R0:W1:Y:S02]  /*6430*/  SYNCS.PHASECHK.TRANS64.TRYWAIT P0, [R8+URZ], R5 ;  /* 0x00000005080075a7 */ /* 0x001064000800017f */
[----:B-1----:R-:W-:Y:S05]  /*6440*/  @!P0 NANOSLEEP.SYNCS 0x989680 ;  /* 0x009896800000895d */ /* 0x002fea0003900000 */
[----:B------:R-:W1:Y:S02]  /*6450*/  @!P0 SYNCS.PHASECHK.TRANS64 P0, [R8+URZ], R5 ;  /* 0x00000005080085a7 */ /* 0x000e64000800007f */
[----:B-1----:R-:W-:Y:S05]  /*6460*/  @!P0 BRA `(.L_x_85) ;  /* 0xfffffffc00f08947 */ /* 0x002fea000383ffff */
[----:B------:R-:W-:Y:S05]  /*6470*/  BRA `(.L_x_128) ;  /* 0xffffffec00bc7947 */ /* 0x000fea000383ffff */
.L_x_86:
[----:B0-----:R0:W1:Y:S02]  /*6480*/  SYNCS.PHASECHK.TRANS64.TRYWAIT P0, [R9+URZ], R4 ;  /* 0x00000004090075a7 */ /* 0x001064000800017f */
[----:B-1----:R-:W-:Y:S05]  /*6490*/  @!P0 NANOSLEEP.SYNCS 0x989680 ;  /* 0x009896800000895d */ /* 0x002fea0003900000 */
[----:B------:R-:W1:Y:S02]  /*64a0*/  @!P0 SYNCS.PHASECHK.TRANS64 P0, [R9+URZ], R4 ;  /* 0x00000004090085a7 */ /* 0x000e64000800007f */
[----:B-1----:R-:W-:Y:S05]  /*64b0*/  @!P0 BRA `(.L_x_86) ;  /* 0xfffffffc00f08947 */ /* 0x002fea000383ffff */
[----:B------:R-:W-:Y:S05]  /*64c0*/  BRA `(.L_x_129) ;  /* 0xffffffec00cc7947 */ /* 0x000fea000383ffff */
.L_x_87:
[----:B0-----:R0:W1:Y:S02]  /*64d0*/  SYNCS.PHASECHK.TRANS64.TRYWAIT P0, [R8+URZ], R5 ;  /* 0x00000005080075a7 */ /* 0x001064000800017f */
[----:B-1----:R-:W-:Y:S05]  /*64e0*/  @!P0 NANOSLEEP.SYNCS 0x989680 ;  /* 0x009896800000895d */ /* 0x002fea0003900000 */
[----:B------:R-:W1:Y:S02]  /*64f0*/  @!P0 SYNCS.PHASECHK.TRANS64 P0, [R8+URZ], R5 ;  /* 0x00000005080085a7 */ /* 0x000e64000800007f */
[----:B-1----:R-:W-:Y:S05]  /*6500*/  @!P0 BRA `(.L_x_87) ;  /* 0xfffffffc00f08947 */ /* 0x002fea000383ffff */
[----:B------:R-:W-:Y:S05]  /*6510*/  BRA `(.L_x_130) ;  /* 0xffffffec00dc7947 */ /* 0x000fea000383ffff */
.L_x_88:
[----:B0-----:R0:W1:Y:S02]  /*6520*/  SYNCS.PHASECHK.TRANS64.TRYWAIT P0, [R9+URZ], R4 ;  /* 0x00000004090075a7 */ /* 0x001064000800017f */
[----:B-1----:R-:W-:Y:S05]  /*6530*/  @!P0 NANOSLEEP.SYNCS 0x989680 ;  /* 0x009896800000895d */ /* 0x002fea0003900000 */
[----:B------:R-:W1:Y:S02]  /*6540*/  @!P0 SYNCS.PHASECHK.TRANS64 P0, [R9+URZ], R4 ;  /* 0x00000004090085a7 */ /* 0x000e64000800007f */
[----:B-1----:R-:W-:Y:S05]  /*6550*/  @!P0 BRA `(.L_x_88) ;  /* 0xfffffffc00f08947 */ /* 0x002fea000383ffff */
[----:B------:R-:W-:Y:S05]  /*6560*/  BRA `(.L_x_131) ;  /* 0xffffffec00ec7947 */ /* 0x000fea000383ffff */
.L_x_89:
[----:B0-----:R0:W1:Y:S02]  /*6570*/  SYNCS.PHASECHK.TRANS64.TRYWAIT P0, [R8+URZ], R5 ;  /* 0x00000005080075a7 */ /* 0x001064000800017f */
[----:B-1----:R-:W-:Y:S05]  /*6580*/  @!P0 NANOSLEEP.SYNCS 0x989680 ;  /* 0x009896800000895d */ /* 0x002fea0003900000 */
[----:B------:R-:W1:Y:S02]  /*6590*/  @!P0 SYNCS.PHASECHK.TRANS64 P0, [R8+URZ], R5 ;  /* 0x00000005080085a7 */ /* 0x000e64000800007f */
[----:B-1----:R-:W-:Y:S05]  /*65a0*/  @!P0 BRA `(.L_x_89) ;  /* 0xfffffffc00f08947 */ /* 0x002fea000383ffff */
[----:B------:R-:W-:Y:S05]  /*65b0*/  BRA `(.L_x_132) ;  /* 0xffffffec00fc7947 */ /* 0x000fea000383ffff */
.L_x_90:
[----:B0-----:R0:W1:Y:S02]  /*65c0*/  SYNCS.PHASECHK.TRANS64.TRYWAIT P0, [R9+URZ], R4 ;  /* 0x00000004090075a7 */ /* 0x001064000800017f */
[----:B-1----:R-:W-:Y:S05]  /*65d0*/  @!P0 NANOSLEEP.SYNCS 0x989680 ;  /* 0x009896800000895d */ /* 0x002fea0003900000 */
[----:B------:R-:W1:Y:S02]  /*65e0*/  @!P0 SYNCS.PHASECHK.TRANS64 P0, [R9+URZ], R4 ;  /* 0x00000004090085a7 */ /* 0x000e64000800007f */
[----:B-1----:R-:W-:Y:S05]  /*65f0*/  @!P0 BRA `(.L_x_90) ;  /* 0xfffffffc00f08947 */ /* 0x002fea000383ffff */
[----:B------:R-:W-:Y:S05]  /*6600*/  BRA `(.L_x_133) ;  /* 0xfffffff0000c7947 */ /* 0x000fea000383ffff */
.L_x_91:
[----:B0-----:R0:W1:Y:S02]  /*6610*/  SYNCS.PHASECHK.TRANS64.TRYWAIT P0, [R8+URZ], R5 ;  /* 0x00000005080075a7 */ /* 0x001064000800017f */
[----:B-1----:R-:W-:Y:S05]  /*6620*/  @!P0 NANOSLEEP.SYNCS 0x989680 ;  /* 0x009896800000895d */ /* 0x002fea0003900000 */
[----:B------:R-:W1:Y:S02]  /*6630*/  @!P0 SYNCS.PHASECHK.TRANS64 P0, [R8+URZ], R5 ;  /* 0x00000005080085a7 */ /* 0x000e64000800007f */
[----:B-1----:R-:W-:Y:S05]  /*6640*/  @!P0 BRA `(.L_x_91) ;  /* 0xfffffffc00f08947 */ /* 0x002fea000383ffff */
[----:B------:R-:W-:Y:S05]  /*6650*/  BRA `(.L_x_134) ;  /* 0xfffffff0001c7947 */ /* 0x000fea000383ffff */
.L_x_92:
[----:B0-----:R0:W1:Y:S02]  /*6660*/  SYNCS.PHASECHK.TRANS64.TRYWAIT P0, [R9+URZ], R4 ;  /* 0x00000004090075a7 */ /* 0x001064000800017f */
[----:B-1----:R-:W-:Y:S05]  /*6670*/  @!P0 NANOSLEEP.SYNCS 0x989680 ;  /* 0x009896800000895d */ /* 0x002fea0003900000 */
[----:B------:R-:W1:Y:S02]  /*6680*/  @!P0 SYNCS.PHASECHK.TRANS64 P0, [R9+URZ], R4 ;  /* 0x00000004090085a7 */ /* 0x000e64000800007f */
[----:B-1----:R-:W-:Y:S05]  /*6690*/  @!P0 BRA `(.L_x_92) ;  /* 0xfffffffc00f08947 */ /* 0x002fea000383ffff */
[----:B------:R-:W-:Y:S05]  /*66a0*/  BRA `(.L_x_135) ;  /* 0xfffffff0002c7947 */ /* 0x000fea000383ffff */
.L_x_93:
[----:B0-----:R0:W1:Y:S02]  /*66b0*/  SYNCS.PHASECHK.TRANS64.TRYWAIT P0, [R8+URZ], R5 ;  /* 0x00000005080075a7 */ /* 0x001064000800017f */
[----:B-1----:R-:W-:Y:S05]  /*66c0*/  @!P0 NANOSLEEP.SYNCS 0x989680 ;  /* 0x009896800000895d */ /* 0x002fea0003900000 */
[----:B------:R-:W1:Y:S02]  /*66d0*/  @!P0 SYNCS.PHASECHK.TRANS64 P0, [R8+URZ], R5 ;  /* 0x00000005080085a7 */ /* 0x000e64000800007f */
[----:B-1----:R-:W-:Y:S05]  /*66e0*/  @!P0 BRA `(.L_x_93) ;  /* 0xfffffffc00f08947 */ /* 0x002fea000383ffff */
[----:B------:R-:W-:Y:S05]  /*66f0*/  BRA `(.L_x_136) ;  /* 0xfffffff0003c7947 */ /* 0x000fea000383ffff */
.L_x_94:
[----:B0-----:R0:W1:Y:S02]  /*6700*/  SYNCS.PHASECHK.TRANS64.TRYWAIT P0, [R9+URZ], R4 ;  /* 0x00000004090075a7 */ /* 0x001064000800017f */
[----:B-1----:R-:W-:Y:S05]  /*6710*/  @!P0 NANOSLEEP.SYNCS 0x989680 ;  /* 0x009896800000895d */ /* 0x002fea0003900000 */
[----:B------:R-:W1:Y:S02]  /*6720*/  @!P0 SYNCS.PHASECHK.TRANS64 P0, [R9+URZ], R4 ;  /* 0x00000004090085a7 */ /* 0x000e64000800007f */
[----:B-1----:R-:W-:Y:S05]  /*6730*/  @!P0 BRA `(.L_x_94) ;  /* 0xfffffffc00f08947 */ /* 0x002fea000383ffff */
[----:B------:R-:W-:Y:S05]  /*6740*/  BRA `(.L_x_137) ;  /* 0xfffffff0004c7947 */ /* 0x000fea000383ffff */
.L_x_95:
[----:B0-----:R0:W1:Y:S02]  /*6750*/  SYNCS.PHASECHK.TRANS64.TRYWAIT P0, [R8+URZ], R5 ;  /* 0x00000005080075a7 */ /* 0x001064000800017f */
[----:B-1----:R-:W-:Y:S05]  /*6760*/  @!P0 NANOSLEEP.SYNCS 0x989680 ;  /* 0x009896800000895d */ /* 0x002fea0003900000 */
[----:B------:R-:W1:Y:S02]  /*6770*/  @!P0 SYNCS.PHASECHK.TRANS64 P0, [R8+URZ], R5 ;  /* 0x00000005080085a7 */ /* 0x000e64000800007f */
[----:B-1----:R-:W-:Y:S05]  /*6780*/  @!P0 BRA `(.L_x_95) ;  /* 0xfffffffc00f08947 */ /* 0x002fea000383ffff */
[----:B------:R-:W-:Y:S05]  /*6790*/  BRA `(.L_x_138) ;  /* 0xfffffff0005c7947 */ /* 0x000fea000383ffff */
.L_x_96:
[----:B0-----:R0:W1:Y:S02]  /*67a0*/  SYNCS.PHASECHK.TRANS64.TRYWAIT P0, [R9+URZ], R4 ;  /* 0x00000004090075a7 */ /* 0x001064000800017f */
[----:B-1----:R-:W-:Y:S05]  /*67b0*/  @!P0 NANOSLEEP.SYNCS 0x989680 ;  /* 0x009896800000895d */ /* 0x002fea0003900000 */
[----:B------:R-:W1:Y:S02]  /*67c0*/  @!P0 SYNCS.PHASECHK.TRANS64 P0, [R9+URZ], R4 ;  /* 0x00000004090085a7 */ /* 0x000e64000800007f */
[----:B-1----:R-:W-:Y:S05]  /*67d0*/  @!P0 BRA `(.L_x_96) ;  /* 0xfffffffc00f08947 */ /* 0x002fea000383ffff */
[----:B------:R-:W-:Y:S05]  /*67e0*/  BRA `(.L_x_139) ;  /* 0xfffffff0006c7947 */ /* 0x000fea000383ffff */
.L_x_97:
[----:B0-----:R0:W1:Y:S02]  /*67f0*/  SYNCS.PHASECHK.TRANS64.TRYWAIT P0, [R8+URZ], R5 ;  /* 0x00000005080075a7 */ /* 0x001064000800017f */
[----:B-1----:R-:W-:Y:S05]  /*6800*/  @!P0 NANOSLEEP.SYNCS 0x989680 ;  /* 0x009896800000895d */ /* 0x002fea0003900000 */
[----:B------:R-:W1:Y:S02]  /*6810*/  @!P0 SYNCS.PHASECHK.TRANS64 P0, [R8+URZ], R5 ;  /* 0x00000005080085a7 */ /* 0x000e64000800007f */
[----:B-1----:R-:W-:Y:S05]  /*6820*/  @!P0 BRA `(.L_x_97) ;  /* 0xfffffffc00f08947 */ /* 0x002fea000383ffff */
[----:B------:R-:W-:Y:S05]  /*6830*/  BRA `(.L_x_140) ;  /* 0xfffffff0007c7947 */ /* 0x000fea000383ffff */
.L_x_98:
[----:B0-----:R0:W1:Y:S02]  /*6840*/  SYNCS.PHASECHK.TRANS64.TRYWAIT P0, [R9+URZ], R4 ;  /* 0x00000004090075a7 */ /* 0x001064000800017f */
[----:B-1----:R-:W-:Y:S05]  /*6850*/  @!P0 NANOSLEEP.SYNCS 0x989680 ;  /* 0x009896800000895d */ /* 0x002fea0003900000 */
[----:B------:R-:W1:Y:S02]  /*6860*/  @!P0 SYNCS.PHASECHK.TRANS64 P0, [R9+URZ], R4 ;  /* 0x00000004090085a7 */ /* 0x000e64000800007f */
[----:B-1----:R-:W-:Y:S05]  /*6870*/  @!P0 BRA `(.L_x_98) ;  /* 0xfffffffc00f08947 */ /* 0x002fea000383ffff */
[----:B------:R-:W-:Y:S05]  /*6880*/  BRA `(.L_x_141) ;  /* 0xfffffff0008c7947 */ /* 0x000fea000383ffff */
.L_x_99:
[----:B0-----:R0:W1:Y:S02]  /*6890*/  SYNCS.PHASECHK.TRANS64.TRYWAIT P0, [R8+URZ], R5 ;  /* 0x00000005080075a7 */ /* 0x001064000800017f */
[----:B-1----:R-:W-:Y:S05]  /*68a0*/  @!P0 NANOSLEEP.SYNCS 0x989680 ;  /* 0x009896800000895d */ /* 0x002fea0003900000 */
[----:B------:R-:W1:Y:S02]  /*68b0*/  @!P0 SYNCS.PHASECHK.TRANS64 P0, [R8+URZ], R5 ;  /* 0x00000005080085a7 */ /* 0x000e64000800007f */
[----:B-1----:R-:W-:Y:S05]  /*68c0*/  @!P0 BRA `(.L_x_99) ;  /* 0xfffffffc00f08947 */ /* 0x002fea000383ffff */
[----:B------:R-:W-:Y:S05]  /*68d0*/  BRA `(.L_x_142) ;  /* 0xfffffff0009c7947 */ /* 0x000fea000383ffff */
.L_x_100:
[----:B-1----:R1:W2:Y:S02]  /*68e0*/  SYNCS.PHASECHK.TRANS64.TRYWAIT P0, [R11+URZ], R6 ;  /* 0x000000060b0075a7 */ /* 0x0022a4000800017f */
[----:B--2---:R-:W-:Y:S05]  /*68f0*/  @!P0 NANOSLEEP.SYNCS 0x989680 ;  /* 0x009896800000895d */ /* 0x004fea0003900000 */
[----:B------:R-:W2:Y:S02]  /*6900*/  @!P0 SYNCS.PHASECHK.TRANS64 P0, [R11+URZ], R6 ;  /* 0x000000060b0085a7 */ /* 0x000ea4000800007f */
[----:B--2---:R-:W-:Y:S05]  /*6910*/  @!P0 BRA `(.L_x_100) ;  /* 0xfffffffc00f08947 */ /* 0x004fea000383ffff */
[----:B------:R-:W-:Y:S05]  /*6920*/  BRA `(.L_x_143) ;  /* 0xfffffff000a47947 */ /* 0x000fea000383ffff */
.L_x_144:
[----:B------:R-:W-:-:S00]  /*6930*/  BRA `(.L_x_144) ;  /* 0xfffffffc00fc7947 */ /* 0x000fc0000383ffff */
[----:B------:R-:W-:-:S00]  /*6940*/  NOP ;  /* 0x0000000000007918 */ /* 0x000fc00000000000 */
        /* <DEDUP_REMOVED lines=11> */
.L_x_145:


//--------------------- .nv.global.init           --------------------------
	.section	.nv.global.init,"aw",@progbits
.nv.global.init:
	.type		$str$22,@object
	.size		$str$22,($str$23 - $str$22)
$str$22:
        /*0000*/ 	.byte	0x6b, 0x5f, 0x74, 0x69, 0x6c, 0x65, 0x5f, 0x63, 0x6f, 0x75, 0x6e, 0x74, 0x20, 0x3e, 0x3d, 0x20
        /*0010*/ 	.byte	0x31, 0x00
	.type		$str$23,@object
	.size		$str$23,(__unnamed_1 - $str$23)
$str$23:
        /*0012*/ 	.byte	0x2f, 0x74, 0x6d, 0x70, 0x2f, 0x63, 0x75, 0x74, 0x6c, 0x61, 0x73, 0x73, 0x5f, 0x73, 0x77, 0x65
        /*0022*/ 	.byte	0x65, 0x70, 0x5f, 0x73, 0x72, 0x63, 0x2f, 0x69, 0x6e, 0x63, 0x6c, 0x75, 0x64, 0x65, 0x2f, 0x63
        /*0032*/ 	.byte	0x75, 0x74, 0x6c, 0x61, 0x73, 0x73, 0x2f, 0x67, 0x65, 0x6d, 0x6d, 0x2f, 0x63, 0x6f, 0x6c, 0x6c
        /*0042*/ 	.byte	0x65, 0x63, 0x74, 0x69, 0x76, 0x65, 0x2f, 0x73, 0x6d, 0x39, 0x30, 0x5f, 0x6d, 0x6d, 0x61, 0x5f
        /*0052*/ 	.byte	0x74, 0x6d, 0x61, 0x5f, 0x67, 0x6d, 0x6d, 0x61, 0x5f, 0x73, 0x73, 0x5f, 0x77, 0x61, 0x72, 0x70
        /*0062*/ 	.byte	0x73, 0x70, 0x65, 0x63, 0x69, 0x61, 0x6c, 0x69, 0x7a, 0x65, 0x64, 0x2e, 0x68, 0x70, 0x70, 0x00
	.type		__unnamed_1,@object
	.size		__unnamed_1,(.L_0 - __unnamed_1)
__unnamed_1:
        /*0072*/ 	.byte	0x76, 0x6f, 0x69, 0x64, 0x20, 0x63, 0x75, 0x74, 0x6c, 0x61, 0x73, 0x73, 0x3a, 0x3a, 0x67, 0x65
        /* <DEDUP_REMOVED lines=180> */
.L_0:


//--------------------- .nv.shared._ZN7cutlass13device_kernelINS_4gemm6kernel13GemmUniversalIN4cute5tupleIJiiiiEEENS1_10collective13CollectiveMmaINS1_34MainloopSm90TmaGmmaWarpSpecializedILi36ENS5_IJNS4_1CILi1EEESB_SB_EEENS1_35KernelTmaWarpSpecializedCooperativeEEENS5_IJNSA_ILi192EEENSA_ILi8EEENSA_ILi16EEEEEENS_10bfloat16_tENS5_IJlSB_lEEESJ_SK_NS4_8TiledMMAINS4_8MMA_AtomIJNS4_4SM904GMMA26MMA_64x8x16_F32BF16BF16_SSILNSO_5MajorE0ELSQ_0ELNSO_7ScaleInE1ELSR_1EEEEEENS4_6LayoutINS5_IJNSA_ILi2EEESB_SB_EEENS5_IJSB_NSA_ILi0EEESX_EEEEENS5_IJNS4_10UnderscoreES10_S10_EEEEENS4_13SM90_TMA_LOADENS4_14ComposedLayoutINS4_7SwizzleILi1ELi4ELi3EEENS4_18smem_ptr_flag_bitsILi16EEENSU_INS5_IJSG_SH_EEENS5_IJSH_SB_EEEEEEEvNS4_8identityES13_S1C_vS1D_EENS_8epilogue10collective6detail29Sm90TmaWarpSpecializedAdapterINS1G_15DefaultEpilogueISJ_SK_SK_NS1F_6thread17LinearCombinationISJ_Li1EffLNS1K_9ScaleType4KindE0ELNS_15FloatRoundStyleE2ESJ_EENS1_15EpilogueDefaultEEEEEvvEEEEvNT_6ParamsE --------------------------
	.section	.nv.shared._ZN7cutlass13device_kernelINS_4gemm6kernel13GemmUniversalIN4cute5tupleIJiiiiEEENS1_10collective13CollectiveMmaINS1_34MainloopSm90TmaGmmaWarpSpecializedILi36ENS5_IJNS4_1CILi1EEESB_SB_EEENS1_35KernelTmaWarpSpecializedCooperativeEEENS5_IJNSA_ILi192EEENSA_ILi8EEENSA_ILi16EEEEEENS_10bfloat16_tENS5_IJlSB_lEEESJ_SK_NS4_8TiledMMAINS4_8MMA_AtomIJNS4_4SM904GMMA26MMA_64x8x16_F32BF16BF16_SSILNSO_5MajorE0ELSQ_0ELNSO_7ScaleInE1ELSR_1EEEEEENS4_6LayoutINS5_IJNSA_ILi2EEESB_SB_EEENS5_IJSB_NSA_ILi0EEESX_EEEEENS5_IJNS4_10UnderscoreES10_S10_EEEEENS4_13SM90_TMA_LOADENS4_14ComposedLayoutINS4_7SwizzleILi1ELi4ELi3EEENS4_18smem_ptr_flag_bitsILi16EEENSU_INS5_IJSG_SH_EEENS5_IJSH_SB_EEEEEEEvNS4_8identityES13_S1C_vS1D_EENS_8epilogue10collective6detail29Sm90TmaWarpSpecializedAdapterINS1G_15DefaultEpilogueISJ_SK_SK_NS1F_6thread17LinearCombinationISJ_Li1EffLNS1K_9ScaleType4KindE0ELNS_15FloatRoundStyleE2ESJ_EENS1_15EpilogueDefaultEEEEEvvEEEEvNT_6ParamsE,"aw",@nobits
	.sectionflags	@""
	.align	16
	.zero		1024


//--------------------- .nv.shared.reserved.0     --------------------------
	.section	.nv.shared.reserved.0,"aw",@nobits
	.weak		__nv_reservedSMEM_offset_0_alias
	.size		__nv_reservedSMEM_offset_0_alias, 0, 0
	.other		__nv_reservedSMEM_offset_0_alias,@"STO_CUDA_RESERVED_SHARED STV_DEFAULT"
__nv_reservedSMEM_offset_0_alias:
	.zero		0


//--------------------- .nv.global                --------------------------
	.section	.nv.global,"aw",@nobits
.nv.global:
	.type		_ZN39_INTERNAL_1399c0c6_4_k_cu_714c5c56_52324cute1_E,@object
	.size		_ZN39_INTERNAL_1399c0c6_4_k_cu_714c5c56_52324cute1_E,(_ZN39_INTERNAL_1399c0c6_4_k_cu_714c5c56_52324cuda3std3__45__cpo6cbeginE - _ZN39_INTERNAL_1399c0c6_4_k_cu_714c5c56_52324cute1_E)
_ZN39_INTERNAL_1399c0c6_4_k_cu_714c5c56_52324cute1_E:
	.zero		1
	.type		_ZN39_INTERNAL_1399c0c6_4_k_cu_714c5c56_52324cuda3std3__45__cpo6cbeginE,@object
	.size		_ZN39_INTERNAL_1399c0c6_4_k_cu_714c5c56_52324cuda3std3__45__cpo6cbeginE,(_ZN39_INTERNAL_1399c0c6_4_k_cu_714c5c56_52324cuda3std3__48in_placeE - _ZN39_INTERNAL_1399c0c6_4_k_cu_714c5c56_52324cuda3std3__45__cpo6cbeginE)
_ZN39_INTERNAL_1399c0c6_4_k_cu_714c5c56_52324cuda3std3__45__cpo6cbeginE:
	.zero		1
	.type		_ZN39_INTERNAL_1399c0c6_4_k_cu_714c5c56_52324cuda3std3__48in_placeE,@object
	.size		_ZN39_INTERNAL_1399c0c6_4_k_cu_714c5c56_52324cuda3std3__48in_placeE,(_ZN39_INTERNAL_1399c0c6_4_k_cu_714c5c56_52324cuda3std6ranges3__45__cpo9iter_moveE - _ZN39_INTERNAL_1399c0c6_4_k_cu_714c5c56_52324cuda3std3__48in_placeE)
_ZN39_INTERNAL_1399c0c6_4_k_cu_714c5c56_52324cuda3std3__48in_placeE:
	.zero		1
	.type		_ZN39_INTERNAL_1399c0c6_4_k_cu_714c5c56_52324cuda3std6ranges3__45__cpo9iter_moveE,@object
	.size		_ZN39_INTERNAL_1399c0c6_4_k_cu_714c5c56_52324cuda3std6ranges3__45__cpo9iter_moveE,(_ZN39_INTERNAL_1399c0c6_4_k_cu_714c5c56_52324cuda3std3__45__cpo5beginE - _ZN39_INTERNAL_1399c0c6_4_k_cu_714c5c56_52324cuda3std6ranges3__45__cpo9iter_moveE)
_ZN39_INTERNAL_1399c0c6_4_k_cu_714c5c56_52324cuda3std6ranges3__45__cpo9iter_moveE:
	.zero		1
	.type		_ZN39_INTERNAL_1399c0c6_4_k_cu_714c5c56_52324cuda3std3__45__cpo5beginE,@object
	.size		_ZN39_INTERNAL_1399c0c6_4_k_cu_714c5c56_52324cuda3std3__45__cpo5beginE,(_ZN39_INTERNAL_1399c0c6_4_k_cu_714c5c56_52324cuda3std3__441_GLOBAL__N__1399c0c6_4_k_cu_714c5c56_52326ignoreE - _ZN39_INTERNAL_1399c0c6_4_k_cu_714c5c56_52324cuda3std3__45__cpo5beginE)
_ZN39_INTERNAL_1399c0c6_4_k_cu_714c5c56_52324cuda3std3__45__cpo5beginE:
	.zero		1
	.type		_ZN39_INTERNAL_1399c0c6_4_k_cu_714c5c56_52324cuda3std3__441_GLOBAL__N__1399c0c6_4_k_cu_714c5c56_52326ignoreE,@object
	.size		_ZN39_INTERNAL_1399c0c6_4_k_cu_714c5c56_52324cuda3std3__441_GLOBAL__N__1399c0c6_4_k_cu_714c5c56_52326ignoreE,(_ZN39_INTERNAL_1399c0c6_4_k_cu_714c5c56_52324cute7productE - _ZN39_INTERNAL_1399c0c6_4_k_cu_714c5c56_52324cuda3std3__441_GLOBAL__N__1399c0c6_4_k_cu_714c5c56_52326ignoreE)
_ZN39_INTERNAL_1399c0c6_4_k_cu_714c5c56_52324cuda3std3__441_GLOBAL__N__1399c0c6_4_k_cu_714c5c56_52326ignoreE:
	.zero		1
	.type		_ZN39_INTERNAL_1399c0c6_4_k_cu_714c5c56_52324cute7productE,@object
	.size		_ZN39_INTERNAL_1399c0c6_4_k_cu_714c5c56_52324cute7productE,(_ZN39_INTERNAL_1399c0c6_4_k_cu_714c5c56_52324cuda3std3__45__cpo3endE - _ZN39_INTERNAL_1399c0c6_4_k_cu_714c5c56_52324cute7productE)
_ZN39_INTERNAL_1399c0c6_4_k_cu_714c5c56_52324cute7productE:
	.zero		1
	.type		_ZN39_INTERNAL_1399c0c6_4_k_cu_714c5c56_52324cuda3std3__45__cpo3endE,@object
	.size		_ZN39_INTERNAL_1399c0c6_4_k_cu_714c5c56_52324cuda3std3__45__cpo3endE,(_ZN39_INTERNAL_1399c0c6_4_k_cu_714c5c56_52324cuda3std3__419piecewise_constructE - _ZN39_INTERNAL_1399c0c6_4_k_cu_714c5c56_52324cuda3std3__45__cpo3endE)
_ZN39_INTERNAL_1399c0c6_4_k_cu_714c5c56_52324cuda3std3__45__cpo3endE:
	.zero		1
	.type		_ZN39_INTERNAL_1399c0c6_4_k_cu_714c5c56_52324cuda3std3__419piecewise_constructE,@object
	.size		_ZN39_INTERNAL_1399c0c6_4_k_cu_714c5c56_52324cuda3std3__419piecewise_constructE,(_ZN39_INTERNAL_1399c0c6_4_k_cu_714c5c56_52324cuda3std3__45__cpo4cendE - _ZN39_INTERNAL_1399c0c6_4_k_cu_714c5c56_52324cuda3std3__419piecewise_constructE)
_ZN39_INTERNAL_1399c0c6_4_k_cu_714c5c56_52324cuda3std3__419piecewise_constructE:
	.zero		1
	.type		_ZN39_INTERNAL_1399c0c6_4_k_cu_714c5c56_52324cuda3std3__45__cpo4cendE,@object
	.size		_ZN39_INTERNAL_1399c0c6_4_k_cu_714c5c56_52324cuda3std3__45__cpo4cendE,(_ZN39_INTERNAL_1399c0c6_4_k_cu_714c5c56_52324cuda3std6ranges3__45__cpo4swapE - _ZN39_INTERNAL_1399c0c6_4_k_cu_714c5c56_52324cuda3std3__45__cpo4cendE)
_ZN39_INTERNAL_1399c0c6_4_k_cu_714c5c56_52324cuda3std3__45__cpo4cendE:
	.zero		1
	.type		_ZN39_INTERNAL_1399c0c6_4_k_cu_714c5c56_52324cuda3std6ranges3__45__cpo4swapE,@object
	.size		_ZN39_INTERNAL_1399c0c6_4_k_cu_714c5c56_52324cuda3std6ranges3__45__cpo4swapE,(.L_8 - _ZN39_INTERNAL_1399c0c6_4_k_cu_714c5c56_52324cuda3std6ranges3__45__cpo4swapE)
_ZN39_INTERNAL_1399c0c6_4_k_cu_714c5c56_52324cuda3std6ranges3__45__cpo4swapE:
	.zero		1
.L_8:


//--------------------- .nv.constant0._ZN7cutlass13device_kernelINS_4gemm6kernel13GemmUniversalIN4cute5tupleIJiiiiEEENS1_10collective13CollectiveMmaINS1_34MainloopSm90TmaGmmaWarpSpecializedILi36ENS5_IJNS4_1CILi1EEESB_SB_EEENS1_35KernelTmaWarpSpecializedCooperativeEEENS5_IJNSA_ILi192EEENSA_ILi8EEENSA_ILi16EEEEEENS_10bfloat16_tENS5_IJlSB_lEEESJ_SK_NS4_8TiledMMAINS4_8MMA_AtomIJNS4_4SM904GMMA26MMA_64x8x16_F32BF16BF16_SSILNSO_5MajorE0ELSQ_0ELNSO_7ScaleInE1ELSR_1EEEEEENS4_6LayoutINS5_IJNSA_ILi2EEESB_SB_EEENS5_IJSB_NSA_ILi0EEESX_EEEEENS5_IJNS4_10UnderscoreES10_S10_EEEEENS4_13SM90_TMA_LOADENS4_14ComposedLayoutINS4_7SwizzleILi1ELi4ELi3EEENS4_18smem_ptr_flag_bitsILi16EEENSU_INS5_IJSG_SH_EEENS5_IJSH_SB_EEEEEEEvNS4_8identityES13_S1C_vS1D_EENS_8epilogue10collective6detail29Sm90TmaWarpSpecializedAdapterINS1G_15DefaultEpilogueISJ_SK_SK_NS1F_6thread17LinearCombinationISJ_Li1EffLNS1K_9ScaleType4KindE0ELNS_15FloatRoundStyleE2ESJ_EENS1_15EpilogueDefaultEEEEEvvEEEEvNT_6ParamsE --------------------------
	.section	.nv.constant0._ZN7cutlass13device_kernelINS_4gemm6kernel13GemmUniversalIN4cute5tupleIJiiiiEEENS1_10collective13CollectiveMmaINS1_34MainloopSm90TmaGmmaWarpSpecializedILi36ENS5_IJNS4_1CILi1EEESB_SB_EEENS1_35KernelTmaWarpSpecializedCooperativeEEENS5_IJNSA_ILi192EEENSA_ILi8EEENSA_ILi16EEEEEENS_10bfloat16_tENS5_IJlSB_lEEESJ_SK_NS4_8TiledMMAINS4_8MMA_AtomIJNS4_4SM904GMMA26MMA_64x8x16_F32BF16BF16_SSILNSO_5MajorE0ELSQ_0ELNSO_7ScaleInE1ELSR_1EEEEEENS4_6LayoutINS5_IJNSA_ILi2EEESB_SB_EEENS5_IJSB_NSA_ILi0EEESX_EEEEENS5_IJNS4_10UnderscoreES10_S10_EEEEENS4_13SM90_TMA_LOADENS4_14ComposedLayoutINS4_7SwizzleILi1ELi4ELi3EEENS4_18smem_ptr_flag_bitsILi16EEENSU_INS5_IJSG_SH_EEENS5_IJSH_SB_EEEEEEEvNS4_8identityES13_S1C_vS1D_EENS_8epilogue10collective6detail29Sm90TmaWarpSpecializedAdapterINS1G_15DefaultEpilogueISJ_SK_SK_NS1F_6thread17LinearCombinationISJ_Li1EffLNS1K_9ScaleType4KindE0ELNS_15FloatRoundStyleE2ESJ_EENS1_15EpilogueDefaultEEEEEvvEEEEvNT_6ParamsE,"a",@progbits
	.sectionflags	@""
	.align	4
.nv.constant0._ZN7cutlass13device_kernelINS_4gemm6kernel13GemmUniversalIN4cute5tupleIJiiiiEEENS1_10collective13CollectiveMmaINS1_34MainloopSm90TmaGmmaWarpSpecializedILi36ENS5_IJNS4_1CILi1EEESB_SB_EEENS1_35KernelTmaWarpSpecializedCooperativeEEENS5_IJNSA_ILi192EEENSA_ILi8EEENSA_ILi16EEEEEENS_10bfloat16_tENS5_IJlSB_lEEESJ_SK_NS4_8TiledMMAINS4_8MMA_AtomIJNS4_4SM904GMMA26MMA_64x8x16_F32BF16BF16_SSILNSO_5MajorE0ELSQ_0ELNSO_7ScaleInE1ELSR_1EEEEEENS4_6LayoutINS5_IJNSA_ILi2EEESB_SB_EEENS5_IJSB_NSA_ILi0EEESX_EEEEENS5_IJNS4_10UnderscoreES10_S10_EEEEENS4_13SM90_TMA_LOADENS4_14ComposedLayoutINS4_7SwizzleILi1ELi4ELi3EEENS4_18smem_ptr_flag_bitsILi16EEENSU_INS5_IJSG_SH_EEENS5_IJSH_SB_EEEEEEEvNS4_8identityES13_S1C_vS1D_EENS_8epilogue10collective6detail29Sm90TmaWarpSpecializedAdapterINS1G_15DefaultEpilogueISJ_SK_SK_NS1F_6thread17LinearCombinationISJ_Li1EffLNS1K_9ScaleType4KindE0ELNS_15FloatRoundStyleE2ESJ_EENS1_15EpilogueDefaultEEEEEvvEEEEvNT_6ParamsE:
	.zero		1664


//--------------------- SYMBOLS --------------------------

	.type		.nv.reservedSmem.offset0,@object
	.size		.nv.reservedSmem.offset0,0x4
	.type		__assertfail,@function
